//
// Generated by NVIDIA NVVM Compiler
//
// Compiler Build ID: CL-36424714
// Cuda compilation tools, release 13.0, V13.0.88
// Based on NVVM 20.0.0
//

.version 9.0
.target sm_100
.address_size 64

	// .globl	_Z11sobel_naivePjPiiiiiiii
// _ZZ12sobel_sharedPjPiiiiiiiiE4tile has been demoted
// _ZZ20sobel_shared_overlapPjPiiiiiiiiE4tile has been demoted

.visible .entry _Z11sobel_naivePjPiiiiiiii(
	.param .u64 .ptr .align 1 _Z11sobel_naivePjPiiiiiiii_param_0,
	.param .u64 .ptr .align 1 _Z11sobel_naivePjPiiiiiiii_param_1,
	.param .u32 _Z11sobel_naivePjPiiiiiiii_param_2,
	.param .u32 _Z11sobel_naivePjPiiiiiiii_param_3,
	.param .u32 _Z11sobel_naivePjPiiiiiiii_param_4,
	.param .u32 _Z11sobel_naivePjPiiiiiiii_param_5,
	.param .u32 _Z11sobel_naivePjPiiiiiiii_param_6,
	.param .u32 _Z11sobel_naivePjPiiiiiiii_param_7,
	.param .u32 _Z11sobel_naivePjPiiiiiiii_param_8
)
{
	.reg .pred 	%p<6>;
	.reg .b32 	%r<47>;
	.reg .b64 	%rd<12>;

	ld.param.u64 	%rd3, [_Z11sobel_naivePjPiiiiiiii_param_0];
	ld.param.u64 	%rd4, [_Z11sobel_naivePjPiiiiiiii_param_1];
	ld.param.u32 	%r12, [_Z11sobel_naivePjPiiiiiiii_param_2];
	ld.param.u32 	%r15, [_Z11sobel_naivePjPiiiiiiii_param_3];
	ld.param.u32 	%r13, [_Z11sobel_naivePjPiiiiiiii_param_4];
	ld.param.u32 	%r14, [_Z11sobel_naivePjPiiiiiiii_param_6];
	mov.u32 	%r16, %ctaid.x;
	add.s32 	%r45, %r16, 1;
	add.s32 	%r2, %r15, -1;
	setp.ge.s32 	%p1, %r45, %r2;
	@%p1 bra 	$L__BB0_8;
	mov.u32 	%r17, %tid.x;
	add.s32 	%r3, %r17, 1;
	add.s32 	%r4, %r13, -1;
	mov.u32 	%r5, %nctaid.x;
	cvta.to.global.u64 	%rd1, %rd3;
	cvta.to.global.u64 	%rd2, %rd4;
	mul.wide.s32 	%rd7, %r13, 4;
$L__BB0_2:
	setp.ge.s32 	%p2, %r3, %r4;
	@%p2 bra 	$L__BB0_7;
	mul.lo.s32 	%r7, %r45, %r13;
	sub.s32 	%r8, %r7, %r13;
	mov.u32 	%r46, %r3;
$L__BB0_4:
	add.s32 	%r18, %r46, %r8;
	mul.wide.s32 	%rd5, %r18, 4;
	add.s64 	%rd6, %rd1, %rd5;
	ld.global.u32 	%r19, [%rd6+4];
	ld.global.u32 	%r20, [%rd6+-4];
	add.s64 	%rd8, %rd6, %rd7;
	ld.global.u32 	%r21, [%rd8+4];
	shl.b32 	%r22, %r21, 1;
	ld.global.u32 	%r23, [%rd8+-4];
	add.s64 	%rd9, %rd8, %rd7;
	ld.global.u32 	%r24, [%rd9+4];
	ld.global.u32 	%r25, [%rd9+-4];
	sub.s32 	%r26, %r19, %r20;
	add.s32 	%r27, %r26, %r22;
	add.s32 	%r28, %r27, %r24;
	shl.b32 	%r29, %r23, 1;
	add.s32 	%r30, %r29, %r25;
	sub.s32 	%r31, %r28, %r30;
	ld.global.u32 	%r32, [%rd6];
	shl.b32 	%r33, %r32, 1;
	ld.global.u32 	%r34, [%rd9];
	add.s32 	%r35, %r33, %r20;
	add.s32 	%r36, %r35, %r19;
	shl.b32 	%r37, %r34, 1;
	add.s32 	%r38, %r25, %r37;
	add.s32 	%r39, %r38, %r24;
	sub.s32 	%r40, %r36, %r39;
	mul.lo.s32 	%r41, %r31, %r31;
	mad.lo.s32 	%r42, %r40, %r40, %r41;
	setp.le.s32 	%p3, %r42, %r12;
	@%p3 bra 	$L__BB0_6;
	add.s32 	%r43, %r46, %r7;
	mul.wide.s32 	%rd10, %r43, 4;
	add.s64 	%rd11, %rd2, %rd10;
	mov.b32 	%r44, 255;
	st.global.u32 	[%rd11], %r44;
$L__BB0_6:
	add.s32 	%r46, %r46, %r14;
	setp.lt.s32 	%p4, %r46, %r4;
	@%p4 bra 	$L__BB0_4;
$L__BB0_7:
	add.s32 	%r45, %r45, %r5;
	setp.lt.s32 	%p5, %r45, %r2;
	@%p5 bra 	$L__BB0_2;
$L__BB0_8:
	ret;

}
	// .globl	_Z12sobel_sharedPjPiiiiiiii
.visible .entry _Z12sobel_sharedPjPiiiiiiii(
	.param .u64 .ptr .align 1 _Z12sobel_sharedPjPiiiiiiii_param_0,
	.param .u64 .ptr .align 1 _Z12sobel_sharedPjPiiiiiiii_param_1,
	.param .u32 _Z12sobel_sharedPjPiiiiiiii_param_2,
	.param .u32 _Z12sobel_sharedPjPiiiiiiii_param_3,
	.param .u32 _Z12sobel_sharedPjPiiiiiiii_param_4,
	.param .u32 _Z12sobel_sharedPjPiiiiiiii_param_5,
	.param .u32 _Z12sobel_sharedPjPiiiiiiii_param_6,
	.param .u32 _Z12sobel_sharedPjPiiiiiiii_param_7,
	.param .u32 _Z12sobel_sharedPjPiiiiiiii_param_8
)
{
	.reg .pred 	%p<10>;
	.reg .b32 	%r<100>;
	.reg .b64 	%rd<31>;
	// demoted variable
	.shared .align 4 .b8 _ZZ12sobel_sharedPjPiiiiiiiiE4tile[4624];
	ld.param.u64 	%rd3, [_Z12sobel_sharedPjPiiiiiiii_param_0];
	ld.param.u64 	%rd2, [_Z12sobel_sharedPjPiiiiiiii_param_1];
	ld.param.u32 	%r15, [_Z12sobel_sharedPjPiiiiiiii_param_2];
	ld.param.u32 	%r19, [_Z12sobel_sharedPjPiiiiiiii_param_3];
	ld.param.u32 	%r16, [_Z12sobel_sharedPjPiiiiiiii_param_4];
	ld.param.u32 	%r17, [_Z12sobel_sharedPjPiiiiiiii_param_5];
	ld.param.u32 	%r18, [_Z12sobel_sharedPjPiiiiiiii_param_6];
	cvta.to.global.u64 	%rd1, %rd3;
	mov.u32 	%r1, %tid.y;
	mov.u32 	%r2, %tid.x;
	add.s32 	%r3, %r18, 2;
	mov.u32 	%r20, %ctaid.y;
	mul.lo.s32 	%r4, %r17, %r20;
	add.s32 	%r5, %r4, 1;
	mov.u32 	%r21, %ctaid.x;
	mul.lo.s32 	%r6, %r18, %r21;
	add.s32 	%r7, %r6, 1;
	add.s32 	%r22, %r19, -1;
	add.s32 	%r23, %r4, %r17;
	min.s32 	%r8, %r22, %r23;
	add.s32 	%r24, %r16, -1;
	add.s32 	%r25, %r6, %r18;
	min.s32 	%r9, %r24, %r25;
	setp.ne.s32 	%p1, %r1, 0;
	shl.b32 	%r26, %r2, 2;
	mov.u32 	%r27, _ZZ12sobel_sharedPjPiiiiiiiiE4tile;
	add.s32 	%r10, %r27, %r26;
	@%p1 bra 	$L__BB1_4;
	setp.ne.s32 	%p4, %r2, 0;
	@%p4 bra 	$L__BB1_3;
	mad.lo.s32 	%r39, %r4, %r16, %r6;
	mul.wide.s32 	%rd11, %r39, 4;
	add.s64 	%rd12, %rd1, %rd11;
	ld.global.u32 	%r40, [%rd12];
	st.shared.u32 	[_ZZ12sobel_sharedPjPiiiiiiiiE4tile], %r40;
$L__BB1_3:
	mad.lo.s32 	%r41, %r4, %r16, %r2;
	add.s32 	%r42, %r41, %r7;
	mul.wide.s32 	%rd13, %r42, 4;
	add.s64 	%rd14, %rd1, %rd13;
	ld.global.u32 	%r43, [%rd14];
	st.shared.u32 	[%r10+4], %r43;
	bra.uni 	$L__BB1_8;
$L__BB1_4:
	add.s32 	%r28, %r17, -1;
	setp.ne.s32 	%p2, %r1, %r28;
	@%p2 bra 	$L__BB1_8;
	add.s32 	%r29, %r18, -1;
	setp.ne.s32 	%p3, %r2, %r29;
	add.s32 	%r30, %r1, 2;
	mul.lo.s32 	%r31, %r3, %r30;
	shl.b32 	%r32, %r31, 2;
	add.s32 	%r11, %r10, %r32;
	@%p3 bra 	$L__BB1_7;
	mad.lo.s32 	%r33, %r16, %r8, %r16;
	cvt.s64.s32 	%rd4, %r33;
	cvt.s64.s32 	%rd5, %r9;
	add.s64 	%rd6, %rd5, %rd4;
	shl.b64 	%rd7, %rd6, 2;
	add.s64 	%rd8, %rd1, %rd7;
	ld.global.u32 	%r34, [%rd8+4];
	st.shared.u32 	[%r11+8], %r34;
$L__BB1_7:
	mad.lo.s32 	%r35, %r16, %r8, %r16;
	add.s32 	%r36, %r7, %r2;
	add.s32 	%r37, %r36, %r35;
	mul.wide.s32 	%rd9, %r37, 4;
	add.s64 	%rd10, %rd1, %rd9;
	ld.global.u32 	%r38, [%rd10];
	st.shared.u32 	[%r11+4], %r38;
$L__BB1_8:
	setp.ne.s32 	%p5, %r2, 0;
	mad.lo.s32 	%r12, %r3, %r1, %r3;
	shl.b32 	%r44, %r12, 2;
	add.s32 	%r13, %r10, %r44;
	@%p5 bra 	$L__BB1_12;
	add.s32 	%r52, %r17, -1;
	setp.ne.s32 	%p8, %r1, %r52;
	@%p8 bra 	$L__BB1_11;
	mad.lo.s32 	%r53, %r16, %r8, %r16;
	add.s32 	%r54, %r53, %r6;
	mul.wide.s32 	%rd22, %r54, 4;
	add.s64 	%rd23, %rd1, %rd22;
	ld.global.u32 	%r55, [%rd23];
	add.s32 	%r56, %r1, 2;
	mul.lo.s32 	%r57, %r3, %r56;
	shl.b32 	%r58, %r57, 2;
	add.s32 	%r60, %r27, %r58;
	st.shared.u32 	[%r60], %r55;
$L__BB1_11:
	add.s32 	%r61, %r5, %r1;
	mad.lo.s32 	%r62, %r61, %r16, %r6;
	mul.wide.s32 	%rd24, %r62, 4;
	add.s64 	%rd25, %rd1, %rd24;
	ld.global.u32 	%r63, [%rd25];
	add.s32 	%r66, %r27, %r44;
	st.shared.u32 	[%r66], %r63;
	bra.uni 	$L__BB1_16;
$L__BB1_12:
	add.s32 	%r45, %r18, -1;
	setp.ne.s32 	%p6, %r2, %r45;
	@%p6 bra 	$L__BB1_16;
	setp.ne.s32 	%p7, %r1, 0;
	@%p7 bra 	$L__BB1_15;
	mad.lo.s32 	%r46, %r4, %r16, %r9;
	add.s32 	%r47, %r46, 1;
	mul.wide.s32 	%rd15, %r47, 4;
	add.s64 	%rd16, %rd1, %rd15;
	ld.global.u32 	%r48, [%rd16];
	st.shared.u32 	[%r10+8], %r48;
$L__BB1_15:
	add.s32 	%r49, %r5, %r1;
	mul.lo.s32 	%r50, %r49, %r16;
	cvt.s64.s32 	%rd17, %r50;
	cvt.s64.s32 	%rd18, %r9;
	add.s64 	%rd19, %rd18, %rd17;
	shl.b64 	%rd20, %rd19, 2;
	add.s64 	%rd21, %rd1, %rd20;
	ld.global.u32 	%r51, [%rd21+4];
	st.shared.u32 	[%r13+8], %r51;
$L__BB1_16:
	add.s32 	%r67, %r5, %r1;
	add.s32 	%r68, %r7, %r2;
	mad.lo.s32 	%r14, %r67, %r16, %r68;
	mul.wide.s32 	%rd26, %r14, 4;
	add.s64 	%rd27, %rd1, %rd26;
	ld.global.u32 	%r69, [%rd27];
	st.shared.u32 	[%r13+4], %r69;
	bar.sync 	0;
	mul.lo.s32 	%r70, %r3, %r1;
	shl.b32 	%r71, %r70, 2;
	add.s32 	%r72, %r10, %r71;
	ld.shared.u32 	%r73, [%r72+8];
	ld.shared.u32 	%r74, [%r72];
	ld.shared.u32 	%r75, [%r13+8];
	shl.b32 	%r76, %r75, 1;
	ld.shared.u32 	%r77, [%r13];
	shl.b32 	%r78, %r3, 2;
	add.s32 	%r79, %r13, %r78;
	ld.shared.u32 	%r80, [%r79+8];
	ld.shared.u32 	%r81, [%r79];
	sub.s32 	%r82, %r73, %r74;
	add.s32 	%r83, %r82, %r76;
	add.s32 	%r84, %r83, %r80;
	shl.b32 	%r85, %r77, 1;
	add.s32 	%r86, %r85, %r81;
	sub.s32 	%r87, %r84, %r86;
	ld.shared.u32 	%r88, [%r72+4];
	shl.b32 	%r89, %r88, 1;
	ld.shared.u32 	%r90, [%r79+4];
	add.s32 	%r91, %r89, %r74;
	add.s32 	%r92, %r91, %r73;
	shl.b32 	%r93, %r90, 1;
	add.s32 	%r94, %r81, %r93;
	add.s32 	%r95, %r94, %r80;
	sub.s32 	%r96, %r92, %r95;
	mul.lo.s32 	%r97, %r87, %r87;
	mad.lo.s32 	%r98, %r96, %r96, %r97;
	setp.le.s32 	%p9, %r98, %r15;
	@%p9 bra 	$L__BB1_18;
	cvta.to.global.u64 	%rd28, %rd2;
	add.s64 	%rd30, %rd28, %rd26;
	mov.b32 	%r99, 255;
	st.global.u32 	[%rd30], %r99;
$L__BB1_18:
	ret;

}
	// .globl	_Z20sobel_shared_overlapPjPiiiiiiii
.visible .entry _Z20sobel_shared_overlapPjPiiiiiiii(
	.param .u64 .ptr .align 1 _Z20sobel_shared_overlapPjPiiiiiiii_param_0,
	.param .u64 .ptr .align 1 _Z20sobel_shared_overlapPjPiiiiiiii_param_1,
	.param .u32 _Z20sobel_shared_overlapPjPiiiiiiii_param_2,
	.param .u32 _Z20sobel_shared_overlapPjPiiiiiiii_param_3,
	.param .u32 _Z20sobel_shared_overlapPjPiiiiiiii_param_4,
	.param .u32 _Z20sobel_shared_overlapPjPiiiiiiii_param_5,
	.param .u32 _Z20sobel_shared_overlapPjPiiiiiiii_param_6,
	.param .u32 _Z20sobel_shared_overlapPjPiiiiiiii_param_7,
	.param .u32 _Z20sobel_shared_overlapPjPiiiiiiii_param_8
)
{
	.reg .pred 	%p<9>;
	.reg .b32 	%r<54>;
	.reg .b64 	%rd<9>;
	// demoted variable
	.shared .align 4 .b8 _ZZ20sobel_shared_overlapPjPiiiiiiiiE4tile[4096];
	ld.param.u64 	%rd2, [_Z20sobel_shared_overlapPjPiiiiiiii_param_0];
	ld.param.u64 	%rd1, [_Z20sobel_shared_overlapPjPiiiiiiii_param_1];
	ld.param.u32 	%r5, [_Z20sobel_shared_overlapPjPiiiiiiii_param_2];
	ld.param.u32 	%r7, [_Z20sobel_shared_overlapPjPiiiiiiii_param_4];
	ld.param.u32 	%r8, [_Z20sobel_shared_overlapPjPiiiiiiii_param_5];
	ld.param.u32 	%r6, [_Z20sobel_shared_overlapPjPiiiiiiii_param_6];
	cvta.to.global.u64 	%rd3, %rd2;
	mov.u32 	%r9, %tid.y;
	mov.u32 	%r1, %tid.x;
	mov.u32 	%r10, %ctaid.y;
	add.s32 	%r11, %r8, -2;
	mov.u32 	%r12, %ctaid.x;
	add.s32 	%r13, %r6, -2;
	mad.lo.s32 	%r14, %r11, %r10, %r9;
	mad.lo.s32 	%r15, %r13, %r12, %r1;
	mad.lo.s32 	%r2, %r14, %r7, %r15;
	mul.wide.s32 	%rd4, %r2, 4;
	add.s64 	%rd5, %rd3, %rd4;
	ld.global.u32 	%r16, [%rd5];
	mul.lo.s32 	%r3, %r6, %r9;
	add.s32 	%r17, %r3, %r1;
	shl.b32 	%r18, %r17, 2;
	mov.u32 	%r19, _ZZ20sobel_shared_overlapPjPiiiiiiiiE4tile;
	add.s32 	%r4, %r19, %r18;
	st.shared.u32 	[%r4], %r16;
	bar.sync 	0;
	setp.eq.s32 	%p1, %r9, 0;
	add.s32 	%r20, %r8, -1;
	setp.ge.s32 	%p2, %r9, %r20;
	setp.eq.s32 	%p3, %r1, 0;
	or.pred  	%p4, %p1, %p3;
	or.pred  	%p5, %p4, %p2;
	add.s32 	%r21, %r6, -1;
	setp.ge.s32 	%p6, %r1, %r21;
	or.pred  	%p7, %p5, %p6;
	@%p7 bra 	$L__BB2_3;
	sub.s32 	%r22, %r3, %r6;
	add.s32 	%r23, %r22, %r1;
	shl.b32 	%r24, %r23, 2;
	add.s32 	%r26, %r19, %r24;
	ld.shared.u32 	%r27, [%r26+4];
	ld.shared.u32 	%r28, [%r26+-4];
	ld.shared.u32 	%r29, [%r4+4];
	shl.b32 	%r30, %r29, 1;
	ld.shared.u32 	%r31, [%r4+-4];
	shl.b32 	%r32, %r6, 2;
	add.s32 	%r33, %r4, %r32;
	ld.shared.u32 	%r34, [%r33+4];
	ld.shared.u32 	%r35, [%r33+-4];
	sub.s32 	%r36, %r27, %r28;
	add.s32 	%r37, %r36, %r30;
	add.s32 	%r38, %r37, %r34;
	shl.b32 	%r39, %r31, 1;
	add.s32 	%r40, %r39, %r35;
	sub.s32 	%r41, %r38, %r40;
	ld.shared.u32 	%r42, [%r26];
	shl.b32 	%r43, %r42, 1;
	ld.shared.u32 	%r44, [%r33];
	add.s32 	%r45, %r43, %r28;
	add.s32 	%r46, %r45, %r27;
	shl.b32 	%r47, %r44, 1;
	add.s32 	%r48, %r35, %r47;
	add.s32 	%r49, %r48, %r34;
	sub.s32 	%r50, %r46, %r49;
	mul.lo.s32 	%r51, %r41, %r41;
	mad.lo.s32 	%r52, %r50, %r50, %r51;
	setp.le.s32 	%p8, %r52, %r5;
	@%p8 bra 	$L__BB2_3;
	cvta.to.global.u64 	%rd6, %rd1;
	add.s64 	%rd8, %rd6, %rd4;
	mov.b32 	%r53, 255;
	st.global.u32 	[%rd8], %r53;
$L__BB2_3:
	ret;

}
	// .globl	_Z14sobel_unrolledPjPiiiiiiii
.visible .entry _Z14sobel_unrolledPjPiiiiiiii(
	.param .u64 .ptr .align 1 _Z14sobel_unrolledPjPiiiiiiii_param_0,
	.param .u64 .ptr .align 1 _Z14sobel_unrolledPjPiiiiiiii_param_1,
	.param .u32 _Z14sobel_unrolledPjPiiiiiiii_param_2,
	.param .u32 _Z14sobel_unrolledPjPiiiiiiii_param_3,
	.param .u32 _Z14sobel_unrolledPjPiiiiiiii_param_4,
	.param .u32 _Z14sobel_unrolledPjPiiiiiiii_param_5,
	.param .u32 _Z14sobel_unrolledPjPiiiiiiii_param_6,
	.param .u32 _Z14sobel_unrolledPjPiiiiiiii_param_7,
	.param .u32 _Z14sobel_unrolledPjPiiiiiiii_param_8
)
{
	.reg .pred 	%p<17>;
	.reg .b32 	%r<305>;
	.reg .b64 	%rd<23>;

	ld.param.u64 	%rd7, [_Z14sobel_unrolledPjPiiiiiiii_param_0];
	ld.param.u64 	%rd6, [_Z14sobel_unrolledPjPiiiiiiii_param_1];
	ld.param.u32 	%r57, [_Z14sobel_unrolledPjPiiiiiiii_param_2];
	ld.param.u32 	%r58, [_Z14sobel_unrolledPjPiiiiiiii_param_4];
	ld.param.u32 	%r59, [_Z14sobel_unrolledPjPiiiiiiii_param_5];
	ld.param.u32 	%r60, [_Z14sobel_unrolledPjPiiiiiiii_param_6];
	ld.param.u32 	%r61, [_Z14sobel_unrolledPjPiiiiiiii_param_7];
	ld.param.u32 	%r62, [_Z14sobel_unrolledPjPiiiiiiii_param_8];
	cvta.to.global.u64 	%rd8, %rd6;
	cvta.to.global.u64 	%rd9, %rd7;
	mov.u32 	%r63, %ctaid.y;
	mul.lo.s32 	%r64, %r59, %r63;
	mov.u32 	%r65, %ctaid.x;
	mul.lo.s32 	%r66, %r60, %r65;
	mov.u32 	%r67, %tid.y;
	mul.lo.s32 	%r68, %r61, %r67;
	mov.u32 	%r69, %tid.x;
	mul.lo.s32 	%r70, %r62, %r69;
	mad.lo.s32 	%r71, %r64, %r61, %r68;
	mad.lo.s32 	%r72, %r66, %r62, %r70;
	mad.lo.s32 	%r73, %r71, %r58, %r72;
	mul.wide.s32 	%rd10, %r73, 4;
	add.s64 	%rd11, %rd9, %rd10;
	ld.global.u32 	%r74, [%rd11];
	ld.global.u32 	%r1, [%rd11+4];
	ld.global.u32 	%r2, [%rd11+8];
	ld.global.u32 	%r3, [%rd11+12];
	ld.global.u32 	%r4, [%rd11+16];
	ld.global.u32 	%r5, [%rd11+20];
	add.s32 	%r75, %r73, %r58;
	mul.wide.s32 	%rd12, %r58, 4;
	add.s64 	%rd13, %rd11, %rd12;
	ld.global.u32 	%r6, [%rd13];
	add.s32 	%r76, %r75, 1;
	ld.global.u32 	%r7, [%rd13+4];
	ld.global.u32 	%r8, [%rd13+8];
	ld.global.u32 	%r9, [%rd13+12];
	ld.global.u32 	%r10, [%rd13+16];
	ld.global.u32 	%r11, [%rd13+20];
	add.s64 	%rd14, %rd13, %rd12;
	ld.global.u32 	%r12, [%rd14];
	add.s32 	%r13, %r76, %r58;
	ld.global.u32 	%r14, [%rd14+4];
	ld.global.u32 	%r15, [%rd14+8];
	ld.global.u32 	%r16, [%rd14+12];
	ld.global.u32 	%r17, [%rd14+16];
	ld.global.u32 	%r18, [%rd14+20];
	add.s64 	%rd15, %rd14, %rd12;
	ld.global.u32 	%r19, [%rd15];
	add.s32 	%r20, %r13, %r58;
	ld.global.u32 	%r21, [%rd15+4];
	ld.global.u32 	%r22, [%rd15+8];
	ld.global.u32 	%r23, [%rd15+12];
	ld.global.u32 	%r24, [%rd15+16];
	ld.global.u32 	%r25, [%rd15+20];
	add.s64 	%rd16, %rd15, %rd12;
	ld.global.u32 	%r26, [%rd16];
	ld.global.u32 	%r27, [%rd16+4];
	ld.global.u32 	%r28, [%rd16+8];
	ld.global.u32 	%r29, [%rd16+12];
	ld.global.u32 	%r30, [%rd16+16];
	ld.global.u32 	%r31, [%rd16+20];
	add.s64 	%rd17, %rd16, %rd12;
	ld.global.u32 	%r32, [%rd17];
	ld.global.u32 	%r33, [%rd17+4];
	ld.global.u32 	%r34, [%rd17+8];
	ld.global.u32 	%r35, [%rd17+12];
	ld.global.u32 	%r36, [%rd17+16];
	ld.global.u32 	%r37, [%rd17+20];
	shl.b32 	%r77, %r8, 1;
	shl.b32 	%r78, %r6, 1;
	add.s32 	%r79, %r77, %r2;
	add.s32 	%r80, %r79, %r15;
	add.s32 	%r81, %r74, %r12;
	add.s32 	%r82, %r78, %r81;
	sub.s32 	%r83, %r80, %r82;
	shl.b32 	%r84, %r1, 1;
	add.s32 	%r85, %r84, %r74;
	add.s32 	%r86, %r85, %r2;
	shl.b32 	%r87, %r14, 1;
	add.s32 	%r88, %r87, %r12;
	add.s32 	%r89, %r88, %r15;
	sub.s32 	%r90, %r86, %r89;
	mul.lo.s32 	%r91, %r83, %r83;
	mad.lo.s32 	%r92, %r90, %r90, %r91;
	setp.le.s32 	%p1, %r92, %r57;
	mul.wide.s32 	%rd18, %r76, 4;
	add.s64 	%rd1, %rd8, %rd18;
	@%p1 bra 	$L__BB3_2;
	mov.b32 	%r93, 255;
	st.global.u32 	[%rd1], %r93;
$L__BB3_2:
	ld.param.u32 	%r289, [_Z14sobel_unrolledPjPiiiiiiii_param_2];
	shl.b32 	%r94, %r9, 1;
	shl.b32 	%r95, %r7, 1;
	add.s32 	%r96, %r94, %r3;
	add.s32 	%r97, %r96, %r16;
	add.s32 	%r98, %r95, %r1;
	add.s32 	%r99, %r98, %r14;
	sub.s32 	%r100, %r97, %r99;
	shl.b32 	%r101, %r2, 1;
	add.s32 	%r102, %r101, %r1;
	add.s32 	%r103, %r102, %r3;
	shl.b32 	%r104, %r15, 1;
	add.s32 	%r105, %r104, %r14;
	add.s32 	%r38, %r105, %r16;
	sub.s32 	%r106, %r103, %r38;
	mul.lo.s32 	%r107, %r100, %r100;
	mad.lo.s32 	%r108, %r106, %r106, %r107;
	setp.le.s32 	%p2, %r108, %r289;
	@%p2 bra 	$L__BB3_4;
	mov.b32 	%r109, 255;
	st.global.u32 	[%rd1+4], %r109;
$L__BB3_4:
	ld.param.u32 	%r290, [_Z14sobel_unrolledPjPiiiiiiii_param_2];
	shl.b32 	%r39, %r10, 1;
	add.s32 	%r110, %r39, %r4;
	shl.b32 	%r111, %r8, 1;
	add.s32 	%r112, %r111, %r2;
	add.s32 	%r113, %r112, %r15;
	sub.s32 	%r114, %r110, %r113;
	add.s32 	%r115, %r114, %r17;
	shl.b32 	%r116, %r3, 1;
	add.s32 	%r117, %r116, %r2;
	add.s32 	%r118, %r117, %r4;
	shl.b32 	%r119, %r16, 1;
	add.s32 	%r120, %r119, %r15;
	add.s32 	%r40, %r120, %r17;
	sub.s32 	%r121, %r118, %r40;
	mul.lo.s32 	%r122, %r115, %r115;
	mad.lo.s32 	%r123, %r121, %r121, %r122;
	setp.le.s32 	%p3, %r123, %r290;
	@%p3 bra 	$L__BB3_6;
	mov.b32 	%r124, 255;
	st.global.u32 	[%rd1+8], %r124;
$L__BB3_6:
	ld.param.u32 	%r291, [_Z14sobel_unrolledPjPiiiiiiii_param_2];
	shl.b32 	%r125, %r11, 1;
	add.s32 	%r126, %r125, %r5;
	shl.b32 	%r127, %r9, 1;
	add.s32 	%r128, %r127, %r3;
	add.s32 	%r129, %r128, %r16;
	sub.s32 	%r130, %r126, %r129;
	add.s32 	%r131, %r130, %r18;
	shl.b32 	%r132, %r4, 1;
	add.s32 	%r133, %r132, %r3;
	add.s32 	%r134, %r133, %r5;
	shl.b32 	%r135, %r17, 1;
	add.s32 	%r136, %r135, %r16;
	add.s32 	%r41, %r136, %r18;
	sub.s32 	%r137, %r134, %r41;
	mul.lo.s32 	%r138, %r131, %r131;
	mad.lo.s32 	%r139, %r137, %r137, %r138;
	setp.le.s32 	%p4, %r139, %r291;
	@%p4 bra 	$L__BB3_8;
	mov.b32 	%r140, 255;
	st.global.u32 	[%rd1+12], %r140;
$L__BB3_8:
	ld.param.u32 	%r292, [_Z14sobel_unrolledPjPiiiiiiii_param_2];
	ld.param.u64 	%rd22, [_Z14sobel_unrolledPjPiiiiiiii_param_1];
	shl.b32 	%r141, %r12, 1;
	shl.b32 	%r142, %r15, 1;
	add.s32 	%r143, %r142, %r8;
	add.s32 	%r42, %r143, %r22;
	add.s32 	%r144, %r6, %r19;
	add.s32 	%r145, %r141, %r144;
	sub.s32 	%r146, %r42, %r145;
	shl.b32 	%r147, %r7, 1;
	add.s32 	%r148, %r147, %r6;
	add.s32 	%r149, %r148, %r8;
	shl.b32 	%r150, %r21, 1;
	add.s32 	%r151, %r150, %r19;
	add.s32 	%r152, %r151, %r22;
	sub.s32 	%r153, %r149, %r152;
	mul.lo.s32 	%r154, %r146, %r146;
	mad.lo.s32 	%r155, %r153, %r153, %r154;
	setp.le.s32 	%p5, %r155, %r292;
	cvta.to.global.u64 	%rd2, %rd22;
	mul.wide.s32 	%rd19, %r13, 4;
	add.s64 	%rd3, %rd2, %rd19;
	@%p5 bra 	$L__BB3_10;
	mov.b32 	%r156, 255;
	st.global.u32 	[%rd3], %r156;
$L__BB3_10:
	ld.param.u32 	%r293, [_Z14sobel_unrolledPjPiiiiiiii_param_2];
	shl.b32 	%r157, %r16, 1;
	add.s32 	%r158, %r157, %r9;
	add.s32 	%r43, %r158, %r23;
	shl.b32 	%r159, %r14, 1;
	add.s32 	%r160, %r159, %r7;
	add.s32 	%r161, %r160, %r21;
	sub.s32 	%r162, %r43, %r161;
	shl.b32 	%r163, %r8, 1;
	add.s32 	%r164, %r163, %r7;
	add.s32 	%r165, %r164, %r9;
	shl.b32 	%r166, %r22, 1;
	add.s32 	%r167, %r166, %r21;
	add.s32 	%r44, %r167, %r23;
	sub.s32 	%r168, %r165, %r44;
	mul.lo.s32 	%r169, %r162, %r162;
	mad.lo.s32 	%r170, %r168, %r168, %r169;
	setp.le.s32 	%p6, %r170, %r293;
	@%p6 bra 	$L__BB3_12;
	mov.b32 	%r171, 255;
	st.global.u32 	[%rd3+4], %r171;
$L__BB3_12:
	ld.param.u32 	%r294, [_Z14sobel_unrolledPjPiiiiiiii_param_2];
	shl.b32 	%r172, %r17, 1;
	add.s32 	%r173, %r172, %r10;
	sub.s32 	%r174, %r173, %r42;
	add.s32 	%r175, %r174, %r24;
	shl.b32 	%r176, %r9, 1;
	add.s32 	%r177, %r176, %r8;
	add.s32 	%r178, %r177, %r10;
	shl.b32 	%r45, %r23, 1;
	add.s32 	%r179, %r45, %r22;
	add.s32 	%r46, %r179, %r24;
	sub.s32 	%r180, %r178, %r46;
	mul.lo.s32 	%r181, %r175, %r175;
	mad.lo.s32 	%r182, %r180, %r180, %r181;
	setp.le.s32 	%p7, %r182, %r294;
	@%p7 bra 	$L__BB3_14;
	mov.b32 	%r183, 255;
	st.global.u32 	[%rd3+8], %r183;
$L__BB3_14:
	ld.param.u32 	%r295, [_Z14sobel_unrolledPjPiiiiiiii_param_2];
	shl.b32 	%r184, %r18, 1;
	add.s32 	%r185, %r184, %r11;
	sub.s32 	%r186, %r185, %r43;
	add.s32 	%r187, %r186, %r25;
	add.s32 	%r188, %r39, %r9;
	add.s32 	%r189, %r188, %r11;
	shl.b32 	%r47, %r24, 1;
	add.s32 	%r190, %r47, %r23;
	add.s32 	%r48, %r190, %r25;
	sub.s32 	%r191, %r189, %r48;
	mul.lo.s32 	%r192, %r187, %r187;
	mad.lo.s32 	%r193, %r191, %r191, %r192;
	setp.le.s32 	%p8, %r193, %r295;
	@%p8 bra 	$L__BB3_16;
	mov.b32 	%r194, 255;
	st.global.u32 	[%rd3+12], %r194;
$L__BB3_16:
	ld.param.u32 	%r296, [_Z14sobel_unrolledPjPiiiiiiii_param_2];
	shl.b32 	%r195, %r19, 1;
	shl.b32 	%r196, %r22, 1;
	add.s32 	%r197, %r196, %r15;
	add.s32 	%r49, %r197, %r28;
	add.s32 	%r198, %r12, %r26;
	add.s32 	%r199, %r195, %r198;
	sub.s32 	%r200, %r49, %r199;
	shl.b32 	%r201, %r27, 1;
	neg.s32 	%r50, %r201;
	shl.b32 	%r202, %r14, 1;
	add.s32 	%r203, %r202, %r12;
	add.s32 	%r204, %r203, %r15;
	sub.s32 	%r205, %r204, %r201;
	add.s32 	%r206, %r26, %r28;
	sub.s32 	%r207, %r205, %r206;
	mul.lo.s32 	%r208, %r200, %r200;
	mad.lo.s32 	%r209, %r207, %r207, %r208;
	setp.le.s32 	%p9, %r209, %r296;
	mul.wide.s32 	%rd20, %r20, 4;
	add.s64 	%rd4, %rd2, %rd20;
	@%p9 bra 	$L__BB3_18;
	mov.b32 	%r210, 255;
	st.global.u32 	[%rd4], %r210;
$L__BB3_18:
	ld.param.u32 	%r297, [_Z14sobel_unrolledPjPiiiiiiii_param_2];
	add.s32 	%r211, %r45, %r16;
	add.s32 	%r51, %r211, %r29;
	shl.b32 	%r212, %r21, 1;
	add.s32 	%r213, %r212, %r14;
	add.s32 	%r214, %r213, %r27;
	sub.s32 	%r215, %r51, %r214;
	shl.b32 	%r52, %r28, 1;
	add.s32 	%r216, %r27, %r52;
	add.s32 	%r217, %r216, %r29;
	sub.s32 	%r218, %r38, %r217;
	mul.lo.s32 	%r219, %r215, %r215;
	mad.lo.s32 	%r220, %r218, %r218, %r219;
	setp.le.s32 	%p10, %r220, %r297;
	@%p10 bra 	$L__BB3_20;
	mov.b32 	%r221, 255;
	st.global.u32 	[%rd4+4], %r221;
$L__BB3_20:
	ld.param.u32 	%r298, [_Z14sobel_unrolledPjPiiiiiiii_param_2];
	add.s32 	%r222, %r47, %r17;
	sub.s32 	%r223, %r222, %r49;
	add.s32 	%r224, %r223, %r30;
	shl.b32 	%r53, %r29, 1;
	add.s32 	%r225, %r28, %r53;
	add.s32 	%r226, %r225, %r30;
	sub.s32 	%r227, %r40, %r226;
	mul.lo.s32 	%r228, %r224, %r224;
	mad.lo.s32 	%r229, %r227, %r227, %r228;
	setp.le.s32 	%p11, %r229, %r298;
	@%p11 bra 	$L__BB3_22;
	mov.b32 	%r230, 255;
	st.global.u32 	[%rd4+8], %r230;
$L__BB3_22:
	ld.param.u32 	%r299, [_Z14sobel_unrolledPjPiiiiiiii_param_2];
	shl.b32 	%r231, %r25, 1;
	add.s32 	%r232, %r231, %r18;
	sub.s32 	%r233, %r232, %r51;
	add.s32 	%r234, %r233, %r31;
	shl.b32 	%r54, %r30, 1;
	add.s32 	%r235, %r29, %r54;
	add.s32 	%r236, %r235, %r31;
	sub.s32 	%r237, %r41, %r236;
	mul.lo.s32 	%r238, %r234, %r234;
	mad.lo.s32 	%r239, %r237, %r237, %r238;
	setp.le.s32 	%p12, %r239, %r299;
	@%p12 bra 	$L__BB3_24;
	mov.b32 	%r240, 255;
	st.global.u32 	[%rd4+12], %r240;
$L__BB3_24:
	ld.param.u32 	%r304, [_Z14sobel_unrolledPjPiiiiiiii_param_4];
	ld.param.u32 	%r300, [_Z14sobel_unrolledPjPiiiiiiii_param_2];
	add.s32 	%r241, %r20, %r304;
	shl.b32 	%r242, %r26, 1;
	add.s32 	%r243, %r52, %r22;
	add.s32 	%r55, %r243, %r34;
	add.s32 	%r244, %r19, %r32;
	add.s32 	%r245, %r242, %r244;
	sub.s32 	%r246, %r55, %r245;
	shl.b32 	%r247, %r33, 1;
	add.s32 	%r248, %r32, %r247;
	add.s32 	%r249, %r248, %r34;
	add.s32 	%r251, %r212, %r19;
	add.s32 	%r252, %r251, %r22;
	sub.s32 	%r253, %r252, %r249;
	mul.lo.s32 	%r254, %r246, %r246;
	mad.lo.s32 	%r255, %r253, %r253, %r254;
	setp.le.s32 	%p13, %r255, %r300;
	mul.wide.s32 	%rd21, %r241, 4;
	add.s64 	%rd5, %rd2, %rd21;
	@%p13 bra 	$L__BB3_26;
	mov.b32 	%r256, 255;
	st.global.u32 	[%rd5], %r256;
$L__BB3_26:
	ld.param.u32 	%r301, [_Z14sobel_unrolledPjPiiiiiiii_param_2];
	add.s32 	%r257, %r53, %r23;
	add.s32 	%r56, %r257, %r35;
	add.s32 	%r258, %r21, %r33;
	sub.s32 	%r259, %r50, %r258;
	add.s32 	%r260, %r259, %r56;
	shl.b32 	%r261, %r34, 1;
	add.s32 	%r262, %r33, %r261;
	add.s32 	%r263, %r262, %r35;
	sub.s32 	%r264, %r44, %r263;
	mul.lo.s32 	%r265, %r260, %r260;
	mad.lo.s32 	%r266, %r264, %r264, %r265;
	setp.le.s32 	%p14, %r266, %r301;
	@%p14 bra 	$L__BB3_28;
	mov.b32 	%r267, 255;
	st.global.u32 	[%rd5+4], %r267;
$L__BB3_28:
	ld.param.u32 	%r302, [_Z14sobel_unrolledPjPiiiiiiii_param_2];
	add.s32 	%r268, %r54, %r24;
	sub.s32 	%r269, %r268, %r55;
	add.s32 	%r270, %r269, %r36;
	shl.b32 	%r271, %r35, 1;
	add.s32 	%r272, %r34, %r271;
	add.s32 	%r273, %r272, %r36;
	sub.s32 	%r274, %r46, %r273;
	mul.lo.s32 	%r275, %r270, %r270;
	mad.lo.s32 	%r276, %r274, %r274, %r275;
	setp.le.s32 	%p15, %r276, %r302;
	@%p15 bra 	$L__BB3_30;
	mov.b32 	%r277, 255;
	st.global.u32 	[%rd5+8], %r277;
$L__BB3_30:
	ld.param.u32 	%r303, [_Z14sobel_unrolledPjPiiiiiiii_param_2];
	shl.b32 	%r278, %r31, 1;
	add.s32 	%r279, %r278, %r25;
	sub.s32 	%r280, %r279, %r56;
	add.s32 	%r281, %r280, %r37;
	shl.b32 	%r282, %r36, 1;
	add.s32 	%r283, %r35, %r282;
	add.s32 	%r284, %r283, %r37;
	sub.s32 	%r285, %r48, %r284;
	mul.lo.s32 	%r286, %r281, %r281;
	mad.lo.s32 	%r287, %r285, %r285, %r286;
	setp.le.s32 	%p16, %r287, %r303;
	@%p16 bra 	$L__BB3_32;
	mov.b32 	%r288, 255;
	st.global.u32 	[%rd5+12], %r288;
$L__BB3_32:
	ret;

}


// ===== COMPILED SASS (sm_100) =====

	.target	sm_100

	.elftype	@"ET_EXEC"


//--------------------- .note.nv.tkinfo           --------------------------
	.section	.note.nv.tkinfo,"",@"SHT_NOTE"
	.sectionflags	@"SHF_NOTE_NV_TKINFO"
	.tkinfo
        /*0018*/ 	.word	0x00000002
        /*0030*/ 	.string	""
        /*0030*/ 	.string	"ptxas"
        /*0030*/ 	.string	"Cuda compilation tools, release 13.0, V13.0.88"
        /*0030*/ 	.string	"Build cuda_13.0.r13.0/compiler.36424714_0"
        /*0030*/ 	.string	"-arch sm_100 -m 64 "



//--------------------- .note.nv.cuinfo           --------------------------
	.section	.note.nv.cuinfo,"",@"SHT_NOTE"
	.sectionflags	@"SHF_NOTE_NV_CUINFO"
        /*0018*/ 	.short	0x0002
        /*001a*/ 	.short	0x0064
        /*001c*/ 	.short	0x0082
	.zero		2


//--------------------- .nv.info                  --------------------------
	.section	.nv.info,"",@"SHT_CUDA_INFO"
	.align	4


	//----- nvinfo : EIATTR_REGCOUNT
	.align		4
        /*0000*/ 	.byte	0x04, 0x2f
        /*0002*/ 	.short	(.L_1 - .L_0)
	.align		4
.L_0:
        /*0004*/ 	.word	index@(_Z11sobel_naivePjPiiiiiiii)
        /*0008*/ 	.word	0x00000017


	//----- nvinfo : EIATTR_FRAME_SIZE
	.align		4
.L_1:
        /*000c*/ 	.byte	0x04, 0x11
        /*000e*/ 	.short	(.L_3 - .L_2)
	.align		4
.L_2:
        /*0010*/ 	.word	index@(_Z11sobel_naivePjPiiiiiiii)
        /*0014*/ 	.word	0x00000000


	//----- nvinfo : EIATTR_REGCOUNT
	.align		4
.L_3:
        /*0018*/ 	.byte	0x04, 0x2f
        /*001a*/ 	.short	(.L_5 - .L_4)
	.align		4
.L_4:
        /*001c*/ 	.word	index@(_Z12sobel_sharedPjPiiiiiiii)
        /*0020*/ 	.word	0x0000001a


	//----- nvinfo : EIATTR_FRAME_SIZE
	.align		4
.L_5:
        /*0024*/ 	.byte	0x04, 0x11
        /*0026*/ 	.short	(.L_7 - .L_6)
	.align		4
.L_6:
        /*0028*/ 	.word	index@(_Z12sobel_sharedPjPiiiiiiii)
        /*002c*/ 	.word	0x00000000


	//----- nvinfo : EIATTR_REGCOUNT
	.align		4
.L_7:
        /*0030*/ 	.byte	0x04, 0x2f
        /*0032*/ 	.short	(.L_9 - .L_8)
	.align		4
.L_8:
        /*0034*/ 	.word	index@(_Z20sobel_shared_overlapPjPiiiiiiii)
        /*0038*/ 	.word	0x00000010


	//----- nvinfo : EIATTR_FRAME_SIZE
	.align		4
.L_9:
        /*003c*/ 	.byte	0x04, 0x11
        /*003e*/ 	.short	(.L_11 - .L_10)
	.align		4
.L_10:
        /*0040*/ 	.word	index@(_Z20sobel_shared_overlapPjPiiiiiiii)
        /*0044*/ 	.word	0x00000000


	//----- nvinfo : EIATTR_REGCOUNT
	.align		4
.L_11:
        /*0048*/ 	.byte	0x04, 0x2f
        /*004a*/ 	.short	(.L_13 - .L_12)
	.align		4
.L_12:
        /*004c*/ 	.word	index@(_Z14sobel_unrolledPjPiiiiiiii)
        /*0050*/ 	.word	0x00000028


	//----- nvinfo : EIATTR_FRAME_SIZE
	.align		4
.L_13:
        /*0054*/ 	.byte	0x04, 0x11
        /*0056*/ 	.short	(.L_15 - .L_14)
	.align		4
.L_14:
        /*0058*/ 	.word	index@(_Z14sobel_unrolledPjPiiiiiiii)
        /*005c*/ 	.word	0x00000000


	//----- nvinfo : EIATTR_MIN_STACK_SIZE
	.align		4
.L_15:
        /*0060*/ 	.byte	0x04, 0x12
        /*0062*/ 	.short	(.L_17 - .L_16)
	.align		4
.L_16:
        /*0064*/ 	.word	index@(_Z14sobel_unrolledPjPiiiiiiii)
        /*0068*/ 	.word	0x00000000


	//----- nvinfo : EIATTR_MIN_STACK_SIZE
	.align		4
.L_17:
        /*006c*/ 	.byte	0x04, 0x12
        /*006e*/ 	.short	(.L_19 - .L_18)
	.align		4
.L_18:
        /*0070*/ 	.word	index@(_Z20sobel_shared_overlapPjPiiiiiiii)
        /*0074*/ 	.word	0x00000000


	//----- nvinfo : EIATTR_MIN_STACK_SIZE
	.align		4
.L_19:
        /*0078*/ 	.byte	0x04, 0x12
        /*007a*/ 	.short	(.L_21 - .L_20)
	.align		4
.L_20:
        /*007c*/ 	.word	index@(_Z12sobel_sharedPjPiiiiiiii)
        /*0080*/ 	.word	0x00000000


	//----- nvinfo : EIATTR_MIN_STACK_SIZE
	.align		4
.L_21:
        /*0084*/ 	.byte	0x04, 0x12
        /*0086*/ 	.short	(.L_23 - .L_22)
	.align		4
.L_22:
        /*0088*/ 	.word	index@(_Z11sobel_naivePjPiiiiiiii)
        /*008c*/ 	.word	0x00000000
.L_23:


//--------------------- .nv.compat                --------------------------
	.section	.nv.compat,"",@"SHT_CUDA_COMPAT_INFO"
	.align	4
        /*0000*/ 	.byte	0x02, 0x09, 0x00, 0x00, 0x02, 0x02, 0x01, 0x00, 0x02, 0x05, 0x05, 0x00, 0x03, 0x07, 0x01, 0x01
        /*0010*/ 	.byte	0x02, 0x03, 0x00, 0x00, 0x02, 0x06, 0x01, 0x00, 0x04, 0x0b, 0x08, 0x00, 0x09, 0x00, 0x00, 0x00
        /*0020*/ 	.byte	0x00, 0x00, 0x00, 0x00


//--------------------- .nv.info._Z14sobel_unrolledPjPiiiiiiii --------------------------
	.section	.nv.info._Z14sobel_unrolledPjPiiiiiiii,"",@"SHT_CUDA_INFO"
	.sectionflags	@""
	.align	4


	//----- nvinfo : EIATTR_CUDA_API_VERSION
	.align		4
        /*0000*/ 	.byte	0x04, 0x37
        /*0002*/ 	.short	(.L_25 - .L_24)
.L_24:
        /*0004*/ 	.word	0x00000082


	//----- nvinfo : EIATTR_KPARAM_INFO
	.align		4
.L_25:
        /*0008*/ 	.byte	0x04, 0x17
        /*000a*/ 	.short	(.L_27 - .L_26)
.L_26:
        /*000c*/ 	.word	0x00000000
        /*0010*/ 	.short	0x0008
        /*0012*/ 	.short	0x0028
        /*0014*/ 	.byte	0x00, 0xf0, 0x11, 0x00


	//----- nvinfo : EIATTR_KPARAM_INFO
	.align		4
.L_27:
        /*0018*/ 	.byte	0x04, 0x17
        /*001a*/ 	.short	(.L_29 - .L_28)
.L_28:
        /*001c*/ 	.word	0x00000000
        /*0020*/ 	.short	0x0007
        /*0022*/ 	.short	0x0024
        /*0024*/ 	.byte	0x00, 0xf0, 0x11, 0x00


	//----- nvinfo : EIATTR_KPARAM_INFO
	.align		4
.L_29:
        /*0028*/ 	.byte	0x04, 0x17
        /*002a*/ 	.short	(.L_31 - .L_30)
.L_30:
        /*002c*/ 	.word	0x00000000
        /*0030*/ 	.short	0x0006
        /*0032*/ 	.short	0x0020
        /*0034*/ 	.byte	0x00, 0xf0, 0x11, 0x00


	//----- nvinfo : EIATTR_KPARAM_INFO
	.align		4
.L_31:
        /*0038*/ 	.byte	0x04, 0x17
        /*003a*/ 	.short	(.L_33 - .L_32)
.L_32:
        /*003c*/ 	.word	0x00000000
        /*0040*/ 	.short	0x0005
        /*0042*/ 	.short	0x001c
        /*0044*/ 	.byte	0x00, 0xf0, 0x11, 0x00


	//----- nvinfo : EIATTR_KPARAM_INFO
	.align		4
.L_33:
        /*0048*/ 	.byte	0x04, 0x17
        /*004a*/ 	.short	(.L_35 - .L_34)
.L_34:
        /*004c*/ 	.word	0x00000000
        /*0050*/ 	.short	0x0004
        /*0052*/ 	.short	0x0018
        /*0054*/ 	.byte	0x00, 0xf0, 0x11, 0x00


	//----- nvinfo : EIATTR_KPARAM_INFO
	.align		4
.L_35:
        /*0058*/ 	.byte	0x04, 0x17
        /*005a*/ 	.short	(.L_37 - .L_36)
.L_36:
        /*005c*/ 	.word	0x00000000
        /*0060*/ 	.short	0x0003
        /*0062*/ 	.short	0x0014
        /*0064*/ 	.byte	0x00, 0xf0, 0x11, 0x00


	//----- nvinfo : EIATTR_KPARAM_INFO
	.align		4
.L_37:
        /*0068*/ 	.byte	0x04, 0x17
        /*006a*/ 	.short	(.L_39 - .L_38)
.L_38:
        /*006c*/ 	.word	0x00000000
        /*0070*/ 	.short	0x0002
        /*0072*/ 	.short	0x0010
        /*0074*/ 	.byte	0x00, 0xf0, 0x11, 0x00


	//----- nvinfo : EIATTR_KPARAM_INFO
	.align		4
.L_39:
        /*0078*/ 	.byte	0x04, 0x17
        /*007a*/ 	.short	(.L_41 - .L_40)
.L_40:
        /*007c*/ 	.word	0x00000000
        /*0080*/ 	.short	0x0001
        /*0082*/ 	.short	0x0008
        /*0084*/ 	.byte	0x00, 0xf5, 0x21, 0x00


	//----- nvinfo : EIATTR_KPARAM_INFO
	.align		4
.L_41:
        /*0088*/ 	.byte	0x04, 0x17
        /*008a*/ 	.short	(.L_43 - .L_42)
.L_42:
        /*008c*/ 	.word	0x00000000
        /*0090*/ 	.short	0x0000
        /*0092*/ 	.short	0x0000
        /*0094*/ 	.byte	0x00, 0xf5, 0x21, 0x00


	//----- nvinfo : EIATTR_SPARSE_MMA_MASK
	.align		4
.L_43:
        /*0098*/ 	.byte	0x03, 0x50
        /*009a*/ 	.short	0x0000


	//----- nvinfo : EIATTR_MAXREG_COUNT
	.align		4
        /*009c*/ 	.byte	0x03, 0x1b
        /*009e*/ 	.short	0x00ff


	//----- nvinfo : EIATTR_MERCURY_ISA_VERSION
	.align		4
        /*00a0*/ 	.byte	0x03, 0x5f
        /*00a2*/ 	.short	0x0101


	//----- nvinfo : EIATTR_VRC_CTA_INIT_COUNT
	.align		4
        /*00a4*/ 	.byte	0x02, 0x4a
	.zero		1
	.zero		1


	//----- nvinfo : EIATTR_EXIT_INSTR_OFFSETS
	.align		4
        /*00a8*/ 	.byte	0x04, 0x1c
        /*00aa*/ 	.short	(.L_45 - .L_44)


	//   ....[0]....
.L_44:
        /*00ac*/ 	.word	0x00001020


	//   ....[1]....
        /*00b0*/ 	.word	0x00001050


	//----- nvinfo : EIATTR_CBANK_PARAM_SIZE
	.align		4
.L_45:
        /*00b4*/ 	.byte	0x03, 0x19
        /*00b6*/ 	.short	0x002c


	//----- nvinfo : EIATTR_PARAM_CBANK
	.align		4
        /*00b8*/ 	.byte	0x04, 0x0a
        /*00ba*/ 	.short	(.L_47 - .L_46)
	.align		4
.L_46:
        /*00bc*/ 	.word	index@(.nv.constant0._Z14sobel_unrolledPjPiiiiiiii)
        /*00c0*/ 	.short	0x0380
        /*00c2*/ 	.short	0x002c


	//----- nvinfo : EIATTR_SW_WAR
	.align		4
.L_47:
        /*00c4*/ 	.byte	0x04, 0x36
        /*00c6*/ 	.short	(.L_49 - .L_48)
.L_48:
        /*00c8*/ 	.word	0x00000008
.L_49:


//--------------------- .nv.info._Z20sobel_shared_overlapPjPiiiiiiii --------------------------
	.section	.nv.info._Z20sobel_shared_overlapPjPiiiiiiii,"",@"SHT_CUDA_INFO"
	.sectionflags	@""
	.align	4


	//----- nvinfo : EIATTR_CUDA_API_VERSION
	.align		4
        /*0000*/ 	.byte	0x04, 0x37
        /*0002*/ 	.short	(.L_51 - .L_50)
.L_50:
        /*0004*/ 	.word	0x00000082


	//----- nvinfo : EIATTR_KPARAM_INFO
	.align		4
.L_51:
        /*0008*/ 	.byte	0x04, 0x17
        /*000a*/ 	.short	(.L_53 - .L_52)
.L_52:
        /*000c*/ 	.word	0x00000000
        /*0010*/ 	.short	0x0008
        /*0012*/ 	.short	0x0028
        /*0014*/ 	.byte	0x00, 0xf0, 0x11, 0x00


	//----- nvinfo : EIATTR_KPARAM_INFO
	.align		4
.L_53:
        /*0018*/ 	.byte	0x04, 0x17
        /*001a*/ 	.short	(.L_55 - .L_54)
.L_54:
        /*001c*/ 	.word	0x00000000
        /*0020*/ 	.short	0x0007
        /*0022*/ 	.short	0x0024
        /*0024*/ 	.byte	0x00, 0xf0, 0x11, 0x00


	//----- nvinfo : EIATTR_KPARAM_INFO
	.align		4
.L_55:
        /*0028*/ 	.byte	0x04, 0x17
        /*002a*/ 	.short	(.L_57 - .L_56)
.L_56:
        /*002c*/ 	.word	0x00000000
        /*0030*/ 	.short	0x0006
        /*0032*/ 	.short	0x0020
        /*0034*/ 	.byte	0x00, 0xf0, 0x11, 0x00


	//----- nvinfo : EIATTR_KPARAM_INFO
	.align		4
.L_57:
        /*0038*/ 	.byte	0x04, 0x17
        /*003a*/ 	.short	(.L_59 - .L_58)
.L_58:
        /*003c*/ 	.word	0x00000000
        /*0040*/ 	.short	0x0005
        /*0042*/ 	.short	0x001c
        /*0044*/ 	.byte	0x00, 0xf0, 0x11, 0x00


	//----- nvinfo : EIATTR_KPARAM_INFO
	.align		4
.L_59:
        /*0048*/ 	.byte	0x04, 0x17
        /*004a*/ 	.short	(.L_61 - .L_60)
.L_60:
        /*004c*/ 	.word	0x00000000
        /*0050*/ 	.short	0x0004
        /*0052*/ 	.short	0x0018
        /*0054*/ 	.byte	0x00, 0xf0, 0x11, 0x00


	//----- nvinfo : EIATTR_KPARAM_INFO
	.align		4
.L_61:
        /*0058*/ 	.byte	0x04, 0x17
        /*005a*/ 	.short	(.L_63 - .L_62)
.L_62:
        /*005c*/ 	.word	0x00000000
        /*0060*/ 	.short	0x0003
        /*0062*/ 	.short	0x0014
        /*0064*/ 	.byte	0x00, 0xf0, 0x11, 0x00


	//----- nvinfo : EIATTR_KPARAM_INFO
	.align		4
.L_63:
        /*0068*/ 	.byte	0x04, 0x17
        /*006a*/ 	.short	(.L_65 - .L_64)
.L_64:
        /*006c*/ 	.word	0x00000000
        /*0070*/ 	.short	0x0002
        /*0072*/ 	.short	0x0010
        /*0074*/ 	.byte	0x00, 0xf0, 0x11, 0x00


	//----- nvinfo : EIATTR_KPARAM_INFO
	.align		4
.L_65:
        /*0078*/ 	.byte	0x04, 0x17
        /*007a*/ 	.short	(.L_67 - .L_66)
.L_66:
        /*007c*/ 	.word	0x00000000
        /*0080*/ 	.short	0x0001
        /*0082*/ 	.short	0x0008
        /*0084*/ 	.byte	0x00, 0xf5, 0x21, 0x00


	//----- nvinfo : EIATTR_KPARAM_INFO
	.align		4
.L_67:
        /*0088*/ 	.byte	0x04, 0x17
        /*008a*/ 	.short	(.L_69 - .L_68)
.L_68:
        /*008c*/ 	.word	0x00000000
        /*0090*/ 	.short	0x0000
        /*0092*/ 	.short	0x0000
        /*0094*/ 	.byte	0x00, 0xf5, 0x21, 0x00


	//----- nvinfo : EIATTR_SPARSE_MMA_MASK
	.align		4
.L_69:
        /*0098*/ 	.byte	0x03, 0x50
        /*009a*/ 	.short	0x0000


	//----- nvinfo : EIATTR_MAXREG_COUNT
	.align		4
        /*009c*/ 	.byte	0x03, 0x1b
        /*009e*/ 	.short	0x00ff


	//----- nvinfo : EIATTR_NUM_BARRIERS
	.align		4
        /*00a0*/ 	.byte	0x02, 0x4c
        /*00a2*/ 	.byte	0x01
	.zero		1


	//----- nvinfo : EIATTR_MERCURY_ISA_VERSION
	.align		4
        /*00a4*/ 	.byte	0x03, 0x5f
        /*00a6*/ 	.short	0x0101


	//----- nvinfo : EIATTR_VRC_CTA_INIT_COUNT
	.align		4
        /*00a8*/ 	.byte	0x02, 0x4a
	.zero		1
	.zero		1


	//----- nvinfo : EIATTR_EXIT_INSTR_OFFSETS
	.align		4
        /*00ac*/ 	.byte	0x04, 0x1c
        /*00ae*/ 	.short	(.L_71 - .L_70)


	//   ....[0]....
.L_70:
        /*00b0*/ 	.word	0x000001d0


	//   ....[1]....
        /*00b4*/ 	.word	0x00000360


	//   ....[2]....
        /*00b8*/ 	.word	0x000003b0


	//----- nvinfo : EIATTR_CBANK_PARAM_SIZE
	.align		4
.L_71:
        /*00bc*/ 	.byte	0x03, 0x19
        /*00be*/ 	.short	0x002c


	//----- nvinfo : EIATTR_PARAM_CBANK
	.align		4
        /*00c0*/ 	.byte	0x04, 0x0a
        /*00c2*/ 	.short	(.L_73 - .L_72)
	.align		4
.L_72:
        /*00c4*/ 	.word	index@(.nv.constant0._Z20sobel_shared_overlapPjPiiiiiiii)
        /*00c8*/ 	.short	0x0380
        /*00ca*/ 	.short	0x002c


	//----- nvinfo : EIATTR_SW_WAR
	.align		4
.L_73:
        /*00cc*/ 	.byte	0x04, 0x36
        /*00ce*/ 	.short	(.L_75 - .L_74)
.L_74:
        /*00d0*/ 	.word	0x00000008
.L_75:


//--------------------- .nv.info._Z12sobel_sharedPjPiiiiiiii --------------------------
	.section	.nv.info._Z12sobel_sharedPjPiiiiiiii,"",@"SHT_CUDA_INFO"
	.sectionflags	@""
	.align	4


	//----- nvinfo : EIATTR_CUDA_API_VERSION
	.align		4
        /*0000*/ 	.byte	0x04, 0x37
        /*0002*/ 	.short	(.L_77 - .L_76)
.L_76:
        /*0004*/ 	.word	0x00000082


	//----- nvinfo : EIATTR_KPARAM_INFO
	.align		4
.L_77:
        /*0008*/ 	.byte	0x04, 0x17
        /*000a*/ 	.short	(.L_79 - .L_78)
.L_78:
        /*000c*/ 	.word	0x00000000
        /*0010*/ 	.short	0x0008
        /*0012*/ 	.short	0x0028
        /*0014*/ 	.byte	0x00, 0xf0, 0x11, 0x00


	//----- nvinfo : EIATTR_KPARAM_INFO
	.align		4
.L_79:
        /*0018*/ 	.byte	0x04, 0x17
        /*001a*/ 	.short	(.L_81 - .L_80)
.L_80:
        /*001c*/ 	.word	0x00000000
        /*0020*/ 	.short	0x0007
        /*0022*/ 	.short	0x0024
        /*0024*/ 	.byte	0x00, 0xf0, 0x11, 0x00


	//----- nvinfo : EIATTR_KPARAM_INFO
	.align		4
.L_81:
        /*0028*/ 	.byte	0x04, 0x17
        /*002a*/ 	.short	(.L_83 - .L_82)
.L_82:
        /*002c*/ 	.word	0x00000000
        /*0030*/ 	.short	0x0006
        /*0032*/ 	.short	0x0020
        /*0034*/ 	.byte	0x00, 0xf0, 0x11, 0x00


	//----- nvinfo : EIATTR_KPARAM_INFO
	.align		4
.L_83:
        /*0038*/ 	.byte	0x04, 0x17
        /*003a*/ 	.short	(.L_85 - .L_84)
.L_84:
        /*003c*/ 	.word	0x00000000
        /*0040*/ 	.short	0x0005
        /*0042*/ 	.short	0x001c
        /*0044*/ 	.byte	0x00, 0xf0, 0x11, 0x00


	//----- nvinfo : EIATTR_KPARAM_INFO
	.align		4
.L_85:
        /*0048*/ 	.byte	0x04, 0x17
        /*004a*/ 	.short	(.L_87 - .L_86)
.L_86:
        /*004c*/ 	.word	0x00000000
        /*0050*/ 	.short	0x0004
        /*0052*/ 	.short	0x0018
        /*0054*/ 	.byte	0x00, 0xf0, 0x11, 0x00


	//----- nvinfo : EIATTR_KPARAM_INFO
	.align		4
.L_87:
        /*0058*/ 	.byte	0x04, 0x17
        /*005a*/ 	.short	(.L_89 - .L_88)
.L_88:
        /*005c*/ 	.word	0x00000000
        /*0060*/ 	.short	0x0003
        /*0062*/ 	.short	0x0014
        /*0064*/ 	.byte	0x00, 0xf0, 0x11, 0x00


	//----- nvinfo : EIATTR_KPARAM_INFO
	.align		4
.L_89:
        /*0068*/ 	.byte	0x04, 0x17
        /*006a*/ 	.short	(.L_91 - .L_90)
.L_90:
        /*006c*/ 	.word	0x00000000
        /*0070*/ 	.short	0x0002
        /*0072*/ 	.short	0x0010
        /*0074*/ 	.byte	0x00, 0xf0, 0x11, 0x00


	//----- nvinfo : EIATTR_KPARAM_INFO
	.align		4
.L_91:
        /*0078*/ 	.byte	0x04, 0x17
        /*007a*/ 	.short	(.L_93 - .L_92)
.L_92:
        /*007c*/ 	.word	0x00000000
        /*0080*/ 	.short	0x0001
        /*0082*/ 	.short	0x0008
        /*0084*/ 	.byte	0x00, 0xf5, 0x21, 0x00


	//----- nvinfo : EIATTR_KPARAM_INFO
	.align		4
.L_93:
        /*0088*/ 	.byte	0x04, 0x17
        /*008a*/ 	.short	(.L_95 - .L_94)
.L_94:
        /*008c*/ 	.word	0x00000000
        /*0090*/ 	.short	0x0000
        /*0092*/ 	.short	0x0000
        /*0094*/ 	.byte	0x00, 0xf5, 0x21, 0x00


	//----- nvinfo : EIATTR_SPARSE_MMA_MASK
	.align		4
.L_95:
        /*0098*/ 	.byte	0x03, 0x50
        /*009a*/ 	.short	0x0000


	//----- nvinfo : EIATTR_MAXREG_COUNT
	.align		4
        /*009c*/ 	.byte	0x03, 0x1b
        /*009e*/ 	.short	0x00ff


	//----- nvinfo : EIATTR_NUM_BARRIERS
	.align		4
        /*00a0*/ 	.byte	0x02, 0x4c
        /*00a2*/ 	.byte	0x01
	.zero		1


	//----- nvinfo : EIATTR_MERCURY_ISA_VERSION
	.align		4
        /*00a4*/ 	.byte	0x03, 0x5f
        /*00a6*/ 	.short	0x0101


	//----- nvinfo : EIATTR_VRC_CTA_INIT_COUNT
	.align		4
        /*00a8*/ 	.byte	0x02, 0x4a
	.zero		1
	.zero		1


	//----- nvinfo : EIATTR_EXIT_INSTR_OFFSETS
	.align		4
        /*00ac*/ 	.byte	0x04, 0x1c
        /*00ae*/ 	.short	(.L_97 - .L_96)


	//   ....[0]....
.L_96:
        /*00b0*/ 	.word	0x00000850


	//   ....[1]....
        /*00b4*/ 	.word	0x000008a0


	//----- nvinfo : EIATTR_CRS_STACK_SIZE
	.align		4
.L_97:
        /*00b8*/ 	.byte	0x04, 0x1e
        /*00ba*/ 	.short	(.L_99 - .L_98)
.L_98:
        /*00bc*/ 	.word	0x00000000


	//----- nvinfo : EIATTR_CBANK_PARAM_SIZE
	.align		4
.L_99:
        /*00c0*/ 	.byte	0x03, 0x19
        /*00c2*/ 	.short	0x002c


	//----- nvinfo : EIATTR_PARAM_CBANK
	.align		4
        /*00c4*/ 	.byte	0x04, 0x0a
        /*00c6*/ 	.short	(.L_101 - .L_100)
	.align		4
.L_100:
        /*00c8*/ 	.word	index@(.nv.constant0._Z12sobel_sharedPjPiiiiiiii)
        /*00cc*/ 	.short	0x0380
        /*00ce*/ 	.short	0x002c


	//----- nvinfo : EIATTR_SW_WAR
	.align		4
.L_101:
        /*00d0*/ 	.byte	0x04, 0x36
        /*00d2*/ 	.short	(.L_103 - .L_102)
.L_102:
        /*00d4*/ 	.word	0x00000008
.L_103:


//--------------------- .nv.info._Z11sobel_naivePjPiiiiiiii --------------------------
	.section	.nv.info._Z11sobel_naivePjPiiiiiiii,"",@"SHT_CUDA_INFO"
	.sectionflags	@""
	.align	4


	//----- nvinfo : EIATTR_CUDA_API_VERSION
	.align		4
        /*0000*/ 	.byte	0x04, 0x37
        /*0002*/ 	.short	(.L_105 - .L_104)
.L_104:
        /*0004*/ 	.word	0x00000082


	//----- nvinfo : EIATTR_KPARAM_INFO
	.align		4
.L_105:
        /*0008*/ 	.byte	0x04, 0x17
        /*000a*/ 	.short	(.L_107 - .L_106)
.L_106:
        /*000c*/ 	.word	0x00000000
        /*0010*/ 	.short	0x0008
        /*0012*/ 	.short	0x0028
        /*0014*/ 	.byte	0x00, 0xf0, 0x11, 0x00


	//----- nvinfo : EIATTR_KPARAM_INFO
	.align		4
.L_107:
        /*0018*/ 	.byte	0x04, 0x17
        /*001a*/ 	.short	(.L_109 - .L_108)
.L_108:
        /*001c*/ 	.word	0x00000000
        /*0020*/ 	.short	0x0007
        /*0022*/ 	.short	0x0024
        /*0024*/ 	.byte	0x00, 0xf0, 0x11, 0x00


	//----- nvinfo : EIATTR_KPARAM_INFO
	.align		4
.L_109:
        /*0028*/ 	.byte	0x04, 0x17
        /*002a*/ 	.short	(.L_111 - .L_110)
.L_110:
        /*002c*/ 	.word	0x00000000
        /*0030*/ 	.short	0x0006
        /*0032*/ 	.short	0x0020
        /*0034*/ 	.byte	0x00, 0xf0, 0x11, 0x00


	//----- nvinfo : EIATTR_KPARAM_INFO
	.align		4
.L_111:
        /*0038*/ 	.byte	0x04, 0x17
        /*003a*/ 	.short	(.L_113 - .L_112)
.L_112:
        /*003c*/ 	.word	0x00000000
        /*0040*/ 	.short	0x0005
        /*0042*/ 	.short	0x001c
        /*0044*/ 	.byte	0x00, 0xf0, 0x11, 0x00


	//----- nvinfo : EIATTR_KPARAM_INFO
	.align		4
.L_113:
        /*0048*/ 	.byte	0x04, 0x17
        /*004a*/ 	.short	(.L_115 - .L_114)
.L_114:
        /*004c*/ 	.word	0x00000000
        /*0050*/ 	.short	0x0004
        /*0052*/ 	.short	0x0018
        /*0054*/ 	.byte	0x00, 0xf0, 0x11, 0x00


	//----- nvinfo : EIATTR_KPARAM_INFO
	.align		4
.L_115:
        /*0058*/ 	.byte	0x04, 0x17
        /*005a*/ 	.short	(.L_117 - .L_116)
.L_116:
        /*005c*/ 	.word	0x00000000
        /*0060*/ 	.short	0x0003
        /*0062*/ 	.short	0x0014
        /*0064*/ 	.byte	0x00, 0xf0, 0x11, 0x00


	//----- nvinfo : EIATTR_KPARAM_INFO
	.align		4
.L_117:
        /*0068*/ 	.byte	0x04, 0x17
        /*006a*/ 	.short	(.L_119 - .L_118)
.L_118:
        /*006c*/ 	.word	0x00000000
        /*0070*/ 	.short	0x0002
        /*0072*/ 	.short	0x0010
        /*0074*/ 	.byte	0x00, 0xf0, 0x11, 0x00


	//----- nvinfo : EIATTR_KPARAM_INFO
	.align		4
.L_119:
        /*0078*/ 	.byte	0x04, 0x17
        /*007a*/ 	.short	(.L_121 - .L_120)
.L_120:
        /*007c*/ 	.word	0x00000000
        /*0080*/ 	.short	0x0001
        /*0082*/ 	.short	0x0008
        /*0084*/ 	.byte	0x00, 0xf5, 0x21, 0x00


	//----- nvinfo : EIATTR_KPARAM_INFO
	.align		4
.L_121:
        /*0088*/ 	.byte	0x04, 0x17
        /*008a*/ 	.short	(.L_123 - .L_122)
.L_122:
        /*008c*/ 	.word	0x00000000
        /*0090*/ 	.short	0x0000
        /*0092*/ 	.short	0x0000
        /*0094*/ 	.byte	0x00, 0xf5, 0x21, 0x00


	//----- nvinfo : EIATTR_SPARSE_MMA_MASK
	.align		4
.L_123:
        /*0098*/ 	.byte	0x03, 0x50
        /*009a*/ 	.short	0x0000


	//----- nvinfo : EIATTR_MAXREG_COUNT
	.align		4
        /*009c*/ 	.byte	0x03, 0x1b
        /*009e*/ 	.short	0x00ff


	//----- nvinfo : EIATTR_MERCURY_ISA_VERSION
	.align		4
        /*00a0*/ 	.byte	0x03, 0x5f
        /*00a2*/ 	.short	0x0101


	//----- nvinfo : EIATTR_VRC_CTA_INIT_COUNT
	.align		4
        /*00a4*/ 	.byte	0x02, 0x4a
	.zero		1
	.zero		1


	//----- nvinfo : EIATTR_EXIT_INSTR_OFFSETS
	.align		4
        /*00a8*/ 	.byte	0x04, 0x1c
        /*00aa*/ 	.short	(.L_125 - .L_124)


	//   ....[0]....
.L_124:
        /*00ac*/ 	.word	0x00000060


	//   ....[1]....
        /*00b0*/ 	.word	0x000003a0


	//----- nvinfo : EIATTR_CRS_STACK_SIZE
	.align		4
.L_125:
        /*00b4*/ 	.byte	0x04, 0x1e
        /*00b6*/ 	.short	(.L_127 - .L_126)
.L_126:
        /*00b8*/ 	.word	0x00000000


	//----- nvinfo : EIATTR_CBANK_PARAM_SIZE
	.align		4
.L_127:
        /*00bc*/ 	.byte	0x03, 0x19
        /*00be*/ 	.short	0x002c


	//----- nvinfo : EIATTR_PARAM_CBANK
	.align		4
        /*00c0*/ 	.byte	0x04, 0x0a
        /*00c2*/ 	.short	(.L_129 - .L_128)
	.align		4
.L_128:
        /*00c4*/ 	.word	index@(.nv.constant0._Z11sobel_naivePjPiiiiiiii)
        /*00c8*/ 	.short	0x0380
        /*00ca*/ 	.short	0x002c


	//----- nvinfo : EIATTR_SW_WAR
	.align		4
.L_129:
        /*00cc*/ 	.byte	0x04, 0x36
        /*00ce*/ 	.short	(.L_131 - .L_130)
.L_130:
        /*00d0*/ 	.word	0x00000008
.L_131:


//--------------------- .nv.callgraph             --------------------------
	.section	.nv.callgraph,"",@"SHT_CUDA_CALLGRAPH"
	.align	4
	.sectionentsize	8
	.align		4
        /*0000*/ 	.word	0x00000000
	.align		4
        /*0004*/ 	.word	0xffffffff
	.align		4
        /*0008*/ 	.word	0x00000000
	.align		4
        /*000c*/ 	.word	0xfffffffe
	.align		4
        /*0010*/ 	.word	0x00000000
	.align		4
        /*0014*/ 	.word	0xfffffffd
	.align		4
        /*0018*/ 	.word	0x00000000
	.align		4
        /*001c*/ 	.word	0xfffffffc


//--------------------- .text._Z14sobel_unrolledPjPiiiiiiii --------------------------
	.section	.text._Z14sobel_unrolledPjPiiiiiiii,"ax",@progbits
	.align	128
        .global         _Z14sobel_unrolledPjPiiiiiiii
        .type           _Z14sobel_unrolledPjPiiiiiiii,@function
        .size           _Z14sobel_unrolledPjPiiiiiiii,(.L_x_14 - _Z14sobel_unrolledPjPiiiiiiii)
        .other          _Z14sobel_unrolledPjPiiiiiiii,@"STO_CUDA_ENTRY STV_DEFAULT"
_Z14sobel_unrolledPjPiiiiiiii:
.text._Z14sobel_unrolledPjPiiiiiiii:
[----:B------:R-:W-:Y:S01]  /*0000*/  LDC R1, c[0x0][0x37c] ;  /* 0x0000df00ff017b82 */ /* 0x000fe20000000800 */
[----:B------:R-:W0:Y:S07]  /*0010*/  S2R R0, SR_TID.Y ;  /* 0x0000000000007919 */ /* 0x000e2e0000002200 */
[----:B------:R-:W1:Y:S01]  /*0020*/  S2UR UR4, SR_CTAID.X ;  /* 0x00000000000479c3 */ /* 0x000e620000002500 */
[----:B------:R-:W1:Y:S01]  /*0030*/  LDCU.64 UR6, c[0x0][0x3a0] ;  /* 0x00007400ff0677ac */ /* 0x000e620008000a00 */
[----:B------:R-:W2:Y:S06]  /*0040*/  S2R R4, SR_TID.X ;  /* 0x0000000000047919 */ /* 0x000eac0000002100 */
[----:B------:R-:W3:Y:S08]  /*0050*/  S2UR UR5, SR_CTAID.Y ;  /* 0x00000000000579c3 */ /* 0x000ef00000002600 */
[----:B------:R-:W2:Y:S08]  /*0060*/  LDC R5, c[0x0][0x3a8] ;  /* 0x0000ea00ff057b82 */ /* 0x000eb00000000800 */
[----:B------:R-:W3:Y:S01]  /*0070*/  LDC.64 R2, c[0x0][0x398] ;  /* 0x0000e600ff027b82 */ /* 0x000ee20000000a00 */
[----:B-1----:R-:W-:Y:S01]  /*0080*/  UIMAD UR4, UR4, UR6, URZ ;  /* 0x00000006040472a4 */ /* 0x002fe2000f8e02ff */
[----:B------:R-:W1:Y:S01]  /*0090*/  LDCU UR6, c[0x0][0x390] ;  /* 0x00007200ff0677ac */ /* 0x000e620008000800 */
[----:B0-----:R-:W-:-:S05]  /*00a0*/  IMAD R0, R0, UR7, RZ ;  /* 0x0000000700007c24 */ /* 0x001fca000f8e02ff */
[----:B------:R-:W0:Y:S01]  /*00b0*/  LDC.64 R16, c[0x0][0x380] ;  /* 0x0000e000ff107b82 */ /* 0x000e220000000a00 */
[----:B--2---:R-:W-:-:S04]  /*00c0*/  IMAD R4, R4, R5, RZ ;  /* 0x0000000504047224 */ /* 0x004fc800078e02ff */
[----:B------:R-:W-:Y:S02]  /*00d0*/  IMAD R4, R5, UR4, R4 ;  /* 0x0000000405047c24 */ /* 0x000fe4000f8e0204 */
[----:B---3--:R-:W-:Y:S01]  /*00e0*/  IMAD R3, R3, UR5, RZ ;  /* 0x0000000503037c24 */ /* 0x008fe2000f8e02ff */
[----:B------:R-:W2:Y:S03]  /*00f0*/  LDCU.64 UR4, c[0x0][0x358] ;  /* 0x00006b00ff0477ac */ /* 0x000ea60008000a00 */
[----:B------:R-:W-:-:S04]  /*0100*/  IMAD R3, R3, UR7, R0 ;  /* 0x0000000703037c24 */ /* 0x000fc8000f8e0200 */
[----:B------:R-:W-:-:S04]  /*0110*/  IMAD R3, R3, R2, R4 ;  /* 0x0000000203037224 */ /* 0x000fc800078e0204 */
[----:B0-----:R-:W-:-:S04]  /*0120*/  IMAD.WIDE R16, R3, 0x4, R16 ;  /* 0x0000000403107825 */ /* 0x001fc800078e0210 */
[C---:B------:R-:W-:Y:S01]  /*0130*/  IMAD.WIDE R8, R2.reuse, 0x4, R16 ;  /* 0x0000000402087825 */ /* 0x040fe200078e0210 */
[----:B--2---:R-:W2:Y:S04]  /*0140*/  LDG.E R0, desc[UR4][R16.64] ;  /* 0x0000000410007981 */ /* 0x004ea8000c1e1900 */
[----:B------:R-:W3:Y:S01]  /*0150*/  LDG.E R11, desc[UR4][R8.64] ;  /* 0x00000004080b7981 */ /* 0x000ee2000c1e1900 */
[----:B------:R-:W-:-:S03]  /*0160*/  IMAD.WIDE R6, R2, 0x4, R8 ;  /* 0x0000000402067825 */ /* 0x000fc600078e0208 */
[----:B------:R-:W4:Y:S04]  /*0170*/  LDG.E R18, desc[UR4][R16.64+0x8] ;  /* 0x0000080410127981 */ /* 0x000f28000c1e1900 */
[----:B------:R-:W2:Y:S04]  /*0180*/  LDG.E R32, desc[UR4][R6.64] ;  /* 0x0000000406207981 */ /* 0x000ea8000c1e1900 */
[----:B------:R-:W5:Y:S04]  /*0190*/  LDG.E R33, desc[UR4][R6.64+0x4] ;  /* 0x0000040406217981 */ /* 0x000f68000c1e1900 */
[----:B------:R-:W4:Y:S04]  /*01a0*/  LDG.E R13, desc[UR4][R8.64+0x8] ;  /* 0x00000804080d7981 */ /* 0x000f28000c1e1900 */
        /* <DEDUP_REMOVED lines=11> */
[----:B------:R0:W4:Y:S02]  /*0260*/  LDG.E R26, desc[UR4][R6.64+0x14] ;  /* 0x00001404061a7981 */ /* 0x000124000c1e1900 */
[----:B0-----:R-:W-:-:S05]  /*0270*/  IMAD.WIDE R6, R2, 0x4, R6 ;  /* 0x0000000402067825 */ /* 0x001fca00078e0206 */
[----:B------:R-:W4:Y:S01]  /*0280*/  LDG.E R9, desc[UR4][R6.64+0x8] ;  /* 0x0000080406097981 */ /* 0x000f22000c1e1900 */
[-C--:B--2---:R-:W-:Y:S02]  /*0290*/  IADD3 R20, PT, PT, R0, R32.reuse, RZ ;  /* 0x0000002000147210 */ /* 0x084fe40007ffe0ff */
[----:B-----5:R-:W-:-:S03]  /*02a0*/  LEA R27, R33, R32, 0x1 ;  /* 0x00000020211b7211 */ /* 0x020fc600078e08ff */
[----:B---3--:R-:W-:Y:S01]  /*02b0*/  IMAD R20, R11, 0x2, R20 ;  /* 0x000000020b147824 */ /* 0x008fe200078e0214 */
[----:B----4-:R-:W-:Y:S01]  /*02c0*/  LEA R21, R13, R18, 0x1 ;  /* 0x000000120d157211 */ /* 0x010fe200078e08ff */
[----:B------:R-:W-:Y:S01]  /*02d0*/  IMAD R19, R23, 0x2, R0 ;  /* 0x0000000217137824 */ /* 0x000fe200078e0200 */
[----:B------:R-:W-:Y:S02]  /*02e0*/  IADD3 R27, PT, PT, R30, R27, RZ ;  /* 0x0000001b1e1b7210 */ /* 0x000fe40007ffe0ff */
[----:B------:R-:W-:Y:S02]  /*02f0*/  IADD3 R20, PT, PT, -R20, R21, R30 ;  /* 0x0000001514147210 */ /* 0x000fe40007ffe11e */
[----:B------:R-:W-:Y:S01]  /*0300*/  IADD3 R19, PT, PT, -R27, R19, R18 ;  /* 0x000000131b137210 */ /* 0x000fe20007ffe112 */
[----:B------:R-:W-:Y:S02]  /*0310*/  IMAD R0, R14, 0x2, R23 ;  /* 0x000000020e007824 */ /* 0x000fe400078e0217 */
[----:B------:R-:W-:-:S03]  /*0320*/  IMAD R20, R20, R20, RZ ;  /* 0x0000001414147224 */ /* 0x000fc600078e02ff */
[----:B------:R-:W-:Y:S01]  /*0330*/  IADD3 R0, PT, PT, R33, R0, RZ ;  /* 0x0000000021007210 */ /* 0x000fe20007ffe0ff */
[----:B------:R-:W-:Y:S01]  /*0340*/  IMAD R19, R19, R19, R20 ;  /* 0x0000001313137224 */ /* 0x000fe200078e0214 */
[----:B------:R-:W-:Y:S01]  /*0350*/  LEA R20, R30, R33, 0x1 ;  /* 0x000000211e147211 */ /* 0x000fe200078e08ff */
[----:B------:R-:W-:Y:S02]  /*0360*/  IMAD R16, R4, 0x2, R15 ;  /* 0x0000000204107824 */ /* 0x000fe400078e020f */
[----:B------:R-:W-:Y:S01]  /*0370*/  IMAD R23, R18, 0x2, R23 ;  /* 0x0000000212177824 */ /* 0x000fe200078e0217 */
[----:B------:R-:W-:Y:S02]  /*0380*/  IADD3 R20, PT, PT, R25, R20, RZ ;  /* 0x0000001419147210 */ /* 0x000fe40007ffe0ff */
[----:B------:R-:W-:Y:S02]  /*0390*/  IADD3 R0, PT, PT, -R0, R16, R25 ;  /* 0x0000001000007210 */ /* 0x000fe40007ffe119 */
[----:B------:R-:W-:-:S03]  /*03a0*/  IADD3 R23, PT, PT, -R20, R23, R15 ;  /* 0x0000001714177210 */ /* 0x000fc60007ffe10f */
[----:B------:R-:W-:Y:S02]  /*03b0*/  IMAD R0, R0, R0, RZ ;  /* 0x0000000000007224 */ /* 0x000fe400078e02ff */
[----:B------:R-:W-:Y:S01]  /*03c0*/  IMAD R8, R5, 0x2, R10 ;  /* 0x0000000205087824 */ /* 0x000fe200078e020a */
[----:B------:R-:W-:Y:S01]  /*03d0*/  LEA R18, R15, R18, 0x1 ;  /* 0x000000120f127211 */ /* 0x000fe200078e08ff */
[----:B------:R-:W-:Y:S02]  /*03e0*/  IMAD R0, R23, R23, R0 ;  /* 0x0000001717007224 */ /* 0x000fe400078e0200 */
[----:B------:R-:W-:Y:S01]  /*03f0*/  IMAD R23, R10, 0x2, R15 ;  /* 0x000000020a177824 */ /* 0x000fe200078e020f */
[--C-:B------:R-:W-:Y:S01]  /*0400*/  IADD3 R21, PT, PT, R8, -R21, -R30.reuse ;  /* 0x8000001508157210 */ /* 0x100fe20007ffe81e */
[----:B------:R-:W2:Y:S04]  /*0410*/  LDG.E R15, desc[UR4][R6.64] ;  /* 0x00000004060f7981 */ /* 0x000ea8000c1e1900 */
[----:B------:R-:W2:Y:S01]  /*0420*/  LDG.E R8, desc[UR4][R6.64+0x4] ;  /* 0x0000040406087981 */ /* 0x000ea2000c1e1900 */
[----:B------:R-:W-:Y:S01]  /*0430*/  IMAD R17, R25, 0x2, R30 ;  /* 0x0000000219117824 */ /* 0x000fe200078e021e */
[----:B------:R-:W-:-:S04]  /*0440*/  IADD3 R21, PT, PT, R28, R21, RZ ;  /* 0x000000151c157210 */ /* 0x000fc80007ffe0ff */
[----:B------:R-:W-:Y:S01]  /*0450*/  IADD3 R17, PT, PT, R28, R17, RZ ;  /* 0x000000111c117210 */ /* 0x000fe20007ffe0ff */
[----:B------:R-:W-:-:S03]  /*0460*/  IMAD R21, R21, R21, RZ ;  /* 0x0000001515157224 */ /* 0x000fc600078e02ff */
[----:B------:R-:W-:Y:S01]  /*0470*/  IADD3 R10, PT, PT, -R17, R18, R10 ;  /* 0x00000012110a7210 */ /* 0x000fe20007ffe10a */
[----:B------:R-:W-:-:S04]  /*0480*/  IMAD R18, R37, 0x2, R12 ;  /* 0x0000000225127824 */ /* 0x000fc800078e020c */
[----:B------:R-:W-:Y:S01]  /*0490*/  IMAD R10, R10, R10, R21 ;  /* 0x0000000a0a0a7224 */ /* 0x000fe200078e0215 */
[----:B------:R-:W-:Y:S02]  /*04a0*/  IADD3 R21, PT, PT, R18, -R16, -R25 ;  /* 0x8000001012157210 */ /* 0x000fe40007ffe819 */
[----:B------:R-:W3:Y:S01]  /*04b0*/  LDG.E R18, desc[UR4][R6.64+0xc] ;  /* 0x00000c0406127981 */ /* 0x000ee2000c1e1900 */
[----:B------:R-:W-:-:S05]  /*04c0*/  LEA R27, R28, R25, 0x1 ;  /* 0x000000191c1b7211 */ /* 0x000fca00078e08ff */
[C---:B------:R-:W-:Y:S01]  /*04d0*/  IMAD.IADD R34, R26.reuse, 0x1, R27 ;  /* 0x000000011a227824 */ /* 0x040fe200078e021b */
[----:B------:R-:W-:-:S04]  /*04e0*/  IADD3 R21, PT, PT, R26, R21, RZ ;  /* 0x000000151a157210 */ /* 0x000fc80007ffe0ff */
[----:B------:R-:W-:Y:S01]  /*04f0*/  IADD3 R23, PT, PT, -R34, R23, R12 ;  /* 0x0000001722177210 */ /* 0x000fe20007ffe10c */
[----:B------:R-:W-:Y:S01]  /*0500*/  IMAD R16, R21, R21, RZ ;  /* 0x0000001515107224 */ /* 0x000fe200078e02ff */
[----:B------:R-:W-:-:S03]  /*0510*/  LEA R22, R14, R11, 0x1 ;  /* 0x0000000b0e167211 */ /* 0x000fc600078e08ff */
[----:B------:R-:W-:-:S05]  /*0520*/  IMAD R16, R23, R23, R16 ;  /* 0x0000001717107224 */ /* 0x000fca00078e0210 */
[----:B-1----:R-:W-:Y:S01]  /*0530*/  ISETP.GT.AND P0, PT, R16, UR6, PT ;  /* 0x0000000610007c0c */ /* 0x002fe2000bf04270 */
[----:B--2---:R-:W-:-:S04]  /*0540*/  IMAD R12, R8, 0x2, R15 ;  /* 0x00000002080c7824 */ /* 0x004fc800078e020f */
[----:B------:R-:W-:Y:S01]  /*0550*/  IMAD.IADD R21, R9, 0x1, R12 ;  /* 0x0000000109157824 */ /* 0x000fe200078e020c */
[----:B------:R-:W-:-:S04]  /*0560*/  IADD3 R11, PT, PT, R11, R15, RZ ;  /* 0x0000000f0b0b7210 */ /* 0x000fc80007ffe0ff */
[--C-:B------:R-:W-:Y:S01]  /*0570*/  IADD3 R21, PT, PT, -R21, R22, R13.reuse ;  /* 0x0000001615157210 */ /* 0x100fe20007ffe10d */
[----:B------:R-:W-:Y:S02]  /*0580*/  IMAD R22, R30, 0x2, R13 ;  /* 0x000000021e167824 */ /* 0x000fe400078e020d */
[----:B------:R-:W-:-:S03]  /*0590*/  IMAD R11, R32, 0x2, R11 ;  /* 0x00000002200b7824 */ /* 0x000fc600078e020b */
[----:B------:R-:W-:-:S04]  /*05a0*/  IADD3 R22, PT, PT, R9, R22, RZ ;  /* 0x0000001609167210 */ /* 0x000fc80007ffe0ff */
[----:B------:R-:W-:-:S05]  /*05b0*/  IADD3 R11, PT, PT, R22, -R11, RZ ;  /* 0x8000000b160b7210 */ /* 0x000fca0007ffe0ff */
[----:B------:R-:W-:Y:S02]  /*05c0*/  IMAD R24, R11, R11, RZ ;  /* 0x0000000b0b187224 */ /* 0x000fe400078e02ff */
[----:B------:R-:W-:Y:S01]  /*05d0*/  IMAD R11, R25, 0x2, R4 ;  /* 0x00000002190b7824 */ /* 0x000fe200078e0204 */
[----:B------:R-:W-:-:S04]  /*05e0*/  LEA R23, R9, R8, 0x1 ;  /* 0x0000000809177211 */ /* 0x000fc800078e08ff */
[----:B---3--:R-:W-:Y:S01]  /*05f0*/  IADD3 R16, PT, PT, R18, R11, RZ ;  /* 0x0000000b12107210 */ /* 0x008fe20007ffe0ff */
[----:B------:R-:W-:Y:S02]  /*0600*/  IMAD R11, R33, 0x2, R14 ;  /* 0x00000002210b7824 */ /* 0x000fe400078e020e */
[----:B------:R-:W-:Y:S02]  /*0610*/  IMAD R24, R21, R21, R24 ;  /* 0x0000001515187224 */ /* 0x000fe400078e0218 */
[----:B------:R-:W-:Y:S01]  /*0620*/  IMAD R21, R13, 0x2, R14 ;  /* 0x000000020d157824 */ /* 0x000fe200078e020e */
[----:B------:R-:W-:Y:S02]  /*0630*/  IADD3 R14, PT, PT, R16, -R11, -R8 ;  /* 0x8000000b100e7210 */ /* 0x000fe40007ffe808 */
[----:B------:R-:W-:-:S03]  /*0640*/  IADD3 R11, PT, PT, R18, R23, RZ ;  /* 0x00000017120b7210 */ /* 0x000fc60007ffe0ff */
[----:B------:R-:W-:Y:S01]  /*0650*/  IMAD R14, R14, R14, RZ ;  /* 0x0000000e0e0e7224 */ /* 0x000fe200078e02ff */
[----:B------:R-:W-:-:S05]  /*0660*/  IADD3 R21, PT, PT, -R11, R21, R4 ;  /* 0x000000150b157210 */ /* 0x000fca0007ffe104 */
[----:B------:R-:W-:Y:S02]  /*0670*/  IMAD R14, R21, R21, R14 ;  /* 0x00000015150e7224 */ /* 0x000fe400078e020e */
[----:B------:R-:W2:Y:S03]  /*0680*/  LDG.E R21, desc[UR4][R6.64+0x10] ;  /* 0x0000100406157981 */ /* 0x000ea6000c1e1900 */
[----:B------:R-:W-:Y:S01]  /*0690*/  ISETP.GT.AND P2, PT, R14, UR6, PT ;  /* 0x000000060e007c0c */ /* 0x000fe2000bf44270 */
[----:B------:R-:W-:Y:S01]  /*06a0*/  IMAD R14, R28, 0x2, R5 ;  /* 0x000000021c0e7824 */ /* 0x000fe200078e0205 */
[----:B------:R-:W-:Y:S02]  /*06b0*/  ISETP.GT.AND P1, PT, R24, UR6, PT ;  /* 0x0000000618007c0c */ /* 0x000fe4000bf24270 */
[----:B------:R-:W-:Y:S02]  /*06c0*/  LEA R24, R18, R9, 0x1 ;  /* 0x0000000912187211 */ /* 0x000fe400078e08ff */
[C---:B--2---:R-:W-:Y:S01]  /*06d0*/  IADD3 R14, PT, PT, R21.reuse, R14, -R22 ;  /* 0x0000000e150e7210 */ /* 0x044fe20007ffe816 */
[----:B------:R-:W-:Y:S01]  /*06e0*/  IMAD R22, R4, 0x2, R13 ;  /* 0x0000000204167824 */ /* 0x000fe200078e020d */
[----:B------:R-:W-:-:S03]  /*06f0*/  IADD3 R13, PT, PT, R21, R24, RZ ;  /* 0x00000018150d7210 */ /* 0x000fc60007ffe0ff */
[----:B------:R-:W-:Y:S01]  /*0700*/  IMAD R23, R14, R14, RZ ;  /* 0x0000000e0e177224 */ /* 0x000fe200078e02ff */
[----:B------:R-:W-:Y:S01]  /*0710*/  IADD3 R22, PT, PT, -R13, R22, R5 ;  /* 0x000000160d167210 */ /* 0x000fe20007ffe105 */
[----:B------:R-:W-:Y:S02]  /*0720*/  IMAD R24, R5, 0x2, R4 ;  /* 0x0000000205187824 */ /* 0x000fe400078e0204 */
[----:B------:R-:W-:-:S04]  /*0730*/  IMAD.WIDE R4, R2, 0x4, R6 ;  /* 0x0000000402047825 */ /* 0x000fc800078e0206 */
[----:B------:R-:W-:Y:S01]  /*0740*/  IMAD R23, R22, R22, R23 ;  /* 0x0000001616177224 */ /* 0x000fe200078e0217 */
[----:B------:R-:W2:Y:S04]  /*0750*/  LDG.E R14, desc[UR4][R4.64+0x4] ;  /* 0x00000404040e7981 */ /* 0x000ea8000c1e1900 */
[----:B------:R-:W-:Y:S01]  /*0760*/  ISETP.GT.AND P3, PT, R23, UR6, PT ;  /* 0x0000000617007c0c */ /* 0x000fe2000bf64270 */
[----:B------:R0:W3:Y:S04]  /*0770*/  LDG.E R22, desc[UR4][R6.64+0x14] ;  /* 0x0000140406167981 */ /* 0x0000e8000c1e1900 */
[----:B------:R-:W4:Y:S04]  /*0780*/  LDG.E R23, desc[UR4][R4.64+0xc] ;  /* 0x00000c0404177981 */ /* 0x000f28000c1e1900 */
[----:B------:R-:W5:Y:S01]  /*0790*/  LDG.E R35, desc[UR4][R4.64+0x14] ;  /* 0x0000140404237981 */ /* 0x000f62000c1e1900 */
[----:B0-----:R-:W-:Y:S01]  /*07a0*/  IMAD R6, R18, 0x2, R25 ;  /* 0x0000000212067824 */ /* 0x001fe200078e0219 */
[----:B------:R-:W-:-:S02]  /*07b0*/  LEA R36, R26, R37, 0x1 ;  /* 0x000000251a247211 */ /* 0x000fc400078e08ff */
[----:B------:R-:W-:Y:S02]  /*07c0*/  LEA R25, R8, R33, 0x1 ;  /* 0x0000002108197211 */ /* 0x000fe400078e08ff */
[----:B---3--:R-:W-:Y:S01]  /*07d0*/  LEA R26, R22, R26, 0x1 ;  /* 0x0000001a161a7211 */ /* 0x008fe200078e08ff */
[----:B----4-:R-:W-:-:S05]  /*07e0*/  IMAD.IADD R6, R23, 0x1, R6 ;  /* 0x0000000117067824 */ /* 0x010fca00078e0206 */
[----:B--2---:R-:W-:Y:S02]  /*07f0*/  IADD3 R25, PT, PT, R6, -R25, -R14 ;  /* 0x8000001906197210 */ /* 0x004fe40007ffe80e */
[----:B-----5:R-:W-:Y:S02]  /*0800*/  IADD3 R6, PT, PT, R35, R26, -R6 ;  /* 0x0000001a23067210 */ /* 0x020fe40007ffe806 */
[----:B------:R-:W2:Y:S01]  /*0810*/  LDG.E R26, desc[UR4][R4.64+0x10] ;  /* 0x00001004041a7981 */ /* 0x000ea2000c1e1900 */
[----:B------:R-:W-:Y:S01]  /*0820*/  IADD3 R36, PT, PT, R22, R36, -R16 ;  /* 0x0000002416247210 */ /* 0x000fe20007ffe810 */
[----:B------:R-:W-:-:S05]  /*0830*/  IMAD R16, R21, 0x2, R18 ;  /* 0x0000000215107824 */ /* 0x000fca00078e0212 */
[----:B------:R-:W-:Y:S01]  /*0840*/  IADD3 R16, PT, PT, R22, R16, RZ ;  /* 0x0000001016107210 */ /* 0x000fe20007ffe0ff */
[----:B------:R-:W-:-:S03]  /*0850*/  IMAD R7, R36, R36, RZ ;  /* 0x0000002424077224 */ /* 0x000fc600078e02ff */
[----:B------:R-:W-:-:S05]  /*0860*/  IADD3 R24, PT, PT, -R16, R24, R37 ;  /* 0x0000001810187210 */ /* 0x000fca0007ffe125 */
[----:B------:R-:W-:Y:S02]  /*0870*/  IMAD R24, R24, R24, R7 ;  /* 0x0000001818187224 */ /* 0x000fe400078e0207 */
[----:B------:R-:W-:Y:S02]  /*0880*/  IMAD R6, R6, R6, RZ ;  /* 0x0000000606067224 */ /* 0x000fe400078e02ff */
[----:B--2---:R-:W-:-:S05]  /*0890*/  IMAD R7, R26, 0x2, R23 ;  /* 0x000000021a077824 */ /* 0x004fca00078e0217 */
[----:B------:R-:W-:-:S05]  /*08a0*/  IADD3 R7, PT, PT, R34, -R7, -R35 ;  /* 0x8000000722077210 */ /* 0x000fca0007ffe823 */
[----:B------:R-:W-:Y:S01]  /*08b0*/  IMAD R7, R7, R7, R6 ;  /* 0x0000000707077224 */ /* 0x000fe200078e0206 */
[----:B------:R-:W-:Y:S02]  /*08c0*/  LEA R6, R35, R22, 0x1 ;  /* 0x0000001623067211 */ /* 0x000fe400078e08ff */
[----:B------:R-:W2:Y:S04]  /*08d0*/  LDG.E R35, desc[UR4][R4.64] ;  /* 0x0000000404237981 */ /* 0x000ea8000c1e1900 */
[----:B------:R0:W3:Y:S01]  /*08e0*/  LDG.E R22, desc[UR4][R4.64+0x8] ;  /* 0x0000080404167981 */ /* 0x0000e2000c1e1900 */
[----:B------:R-:W-:Y:S02]  /*08f0*/  IMAD R33, R33, 0x2, R32 ;  /* 0x0000000221217824 */ /* 0x000fe400078e0220 */
[----:B------:R-:W-:-:S03]  /*0900*/  IMAD R37, R9, 0x2, R30 ;  /* 0x0000000209257824 */ /* 0x000fc600078e021e */
[----:B------:R-:W-:-:S05]  /*0910*/  IADD3 R33, PT, PT, R30, R33, RZ ;  /* 0x000000211e217210 */ /* 0x000fca0007ffe0ff */
[----:B------:R-:W-:Y:S01]  /*0920*/  IMAD R33, R14, -0x2, R33 ;  /* 0xfffffffe0e217824 */ /* 0x000fe200078e0221 */
[----:B------:R-:W-:Y:S01]  /*0930*/  LEA R30, R21, R28, 0x1 ;  /* 0x0000001c151e7211 */ /* 0x000fe200078e08ff */
[----:B0-----:R-:W-:-:S05]  /*0940*/  IMAD.WIDE R4, R2, 0x4, R4 ;  /* 0x0000000402047825 */ /* 0x001fca00078e0204 */
[----:B------:R-:W4:Y:S01]  /*0950*/  LDG.E R34, desc[UR4][R4.64+0xc] ;  /* 0x00000c0404227981 */ /* 0x000f22000c1e1900 */
[----:B--2---:R-:W-:-:S04]  /*0960*/  IADD3 R32, PT, PT, R32, R35, RZ ;  /* 0x0000002320207210 */ /* 0x004fc80007ffe0ff */
[----:B------:R-:W-:Y:S01]  /*0970*/  LEA R32, R15, R32, 0x1 ;  /* 0x000000200f207211 */ /* 0x000fe200078e08ff */
[----:B---3--:R-:W-:Y:S01]  /*0980*/  IMAD.IADD R37, R22, 0x1, R37 ;  /* 0x0000000116257824 */ /* 0x008fe200078e0225 */
[----:B------:R-:W-:-:S03]  /*0990*/  IADD3 R33, PT, PT, R33, -R35, -R22 ;  /* 0x8000002321217210 */ /* 0x000fc60007ffe816 */
[----:B------:R-:W-:-:S04]  /*09a0*/  IMAD.IADD R32, R37, 0x1, -R32 ;  /* 0x0000000125207824 */ /* 0x000fc800078e0a20 */
[----:B------:R-:W-:-:S04]  /*09b0*/  IMAD R32, R32, R32, RZ ;  /* 0x0000002020207224 */ /* 0x000fc800078e02ff */
[----:B------:R-:W-:Y:S01]  /*09c0*/  IMAD R28, R33, R33, R32 ;  /* 0x00000021211c7224 */ /* 0x000fe200078e0220 */
[C---:B------:R-:W-:Y:S01]  /*09d0*/  IADD3 R32, PT, PT, R26.reuse, R30, -R37 ;  /* 0x0000001e1a207210 */ /* 0x040fe20007ffe825 */
[----:B------:R-:W-:Y:S01]  /*09e0*/  IMAD R30, R23, 0x2, R22 ;  /* 0x00000002171e7824 */ /* 0x000fe200078e0216 */
[----:B------:R-:W2:Y:S04]  /*09f0*/  LDG.E R33, desc[UR4][R4.64+0x14] ;  /* 0x0000140404217981 */ /* 0x000ea8000c1e1900 */
[----:B------:R-:W-:Y:S02]  /*0a00*/  IADD3 R17, PT, PT, R17, -R30, -R26 ;  /* 0x8000001e11117210 */ /* 0x000fe40007ffe81a */
[----:B------:R-:W3:Y:S01]  /*0a10*/  LDG.E R30, desc[UR4][R4.64] ;  /* 0x00000004041e7981 */ /* 0x000ee2000c1e1900 */
[----:B------:R-:W-:Y:S01]  /*0a20*/  LEA R26, R26, R21, 0x1 ;  /* 0x000000151a1a7211 */ /* 0x000fe200078e08ff */
[----:B------:R-:W-:-:S05]  /*0a30*/  IMAD R21, R22, 0x2, R14 ;  /* 0x0000000216157824 */ /* 0x000fca00078e020e */
[----:B------:R-:W-:Y:S01]  /*0a40*/  IADD3 R21, PT, PT, R20, -R21, -R23 ;  /* 0x8000001514157210 */ /* 0x000fe20007ffe817 */
[----:B------:R-:W-:Y:S02]  /*0a50*/  IMAD R20, R32, R32, RZ ;  /* 0x0000002020147224 */ /* 0x000fe400078e02ff */
[----:B------:R-:W5:Y:S02]  /*0a60*/  LDG.E R32, desc[UR4][R4.64+0x8] ;  /* 0x0000080404207981 */ /* 0x000f64000c1e1900 */
[----:B------:R-:W-:Y:S02]  /*0a70*/  IMAD R20, R17, R17, R20 ;  /* 0x0000001111147224 */ /* 0x000fe400078e0214 */
[----:B------:R-:W4:Y:S01]  /*0a80*/  LDG.E R17, desc[UR4][R4.64+0x4] ;  /* 0x0000040404117981 */ /* 0x000f22000c1e1900 */
[----:B------:R-:W-:Y:S01]  /*0a90*/  LEA R23, R23, R18, 0x1 ;  /* 0x0000001217177211 */ /* 0x000fe200078e08ff */
[----:B------:R-:W-:-:S04]  /*0aa0*/  IMAD R18, R25, R25, RZ ;  /* 0x0000001919127224 */ /* 0x000fc800078e02ff */
[----:B------:R-:W-:Y:S01]  /*0ab0*/  IMAD R25, R21, R21, R18 ;  /* 0x0000001515197224 */ /* 0x000fe200078e0212 */
[----:B------:R-:W-:Y:S02]  /*0ac0*/  P2R R31, PR, RZ, 0x4 ;  /* 0x00000004ff1f7803 */ /* 0x000fe40000000000 */
[----:B------:R-:W-:Y:S02]  /*0ad0*/  ISETP.GT.AND P2, PT, R19, UR6, PT ;  /* 0x0000000613007c0c */ /* 0x000fe4000bf44270 */
[----:B------:R-:W-:Y:S02]  /*0ae0*/  P2R R29, PR, RZ, 0x2 ;  /* 0x00000002ff1d7803 */ /* 0x000fe40000000000 */
[----:B------:R-:W-:Y:S01]  /*0af0*/  ISETP.GT.AND P1, PT, R0, UR6, PT ;  /* 0x0000000600007c0c */ /* 0x000fe2000bf24270 */
[----:B------:R-:W-:Y:S01]  /*0b00*/  IMAD.X R3, R3, 0x1, R2, PT ;  /* 0x0000000103037824 */ /* 0x000fe200038e0602 */
[----:B------:R-:W-:Y:S02]  /*0b10*/  ISETP.GT.AND P6, PT, R20, UR6, PT ;  /* 0x0000000614007c0c */ /* 0x000fe4000bfc4270 */
[----:B------:R-:W-:-:S02]  /*0b20*/  P2R R27, PR, RZ, 0x1 ;  /* 0x00000001ff1b7803 */ /* 0x000fc40000000000 */
[----:B------:R-:W-:-:S03]  /*0b30*/  ISETP.GT.AND P0, PT, R10, UR6, PT ;  /* 0x000000060a007c0c */ /* 0x000fc6000bf04270 */
[----:B------:R-:W-:Y:S01]  /*0b40*/  @P2 MOV R37, 0xff ;  /* 0x000000ff00252802 */ /* 0x000fe20000000f00 */
[----:B---3--:R-:W-:Y:S02]  /*0b50*/  IMAD.IADD R18, R15, 0x1, R30 ;  /* 0x000000010f127824 */ /* 0x008fe400078e021e */
[----:B------:R4:W3:Y:S03]  /*0b60*/  LDG.E R15, desc[UR4][R4.64+0x10] ;  /* 0x00001004040f7981 */ /* 0x0008e6000c1e1900 */
[----:B------:R-:W-:Y:S02]  /*0b70*/  LEA R35, R35, R18, 0x1 ;  /* 0x0000001223237211 */ /* 0x000fe400078e08ff */
[----:B------:R-:W0:Y:S02]  /*0b80*/  LDC.64 R18, c[0x0][0x388] ;  /* 0x0000e200ff127b82 */ /* 0x000e240000000a00 */
[----:B0-----:R-:W-:-:S05]  /*0b90*/  IMAD.WIDE R20, R3, 0x4, R18 ;  /* 0x0000000403147825 */ /* 0x001fca00078e0212 */
[----:B------:R-:W-:Y:S01]  /*0ba0*/  @P2 STG.E desc[UR4][R20.64], R37 ;  /* 0x0000002514002986 */ /* 0x000fe2000c101904 */
[----:B------:R-:W-:Y:S01]  /*0bb0*/  ISETP.NE.AND P2, PT, R31, RZ, PT ;  /* 0x000000ff1f00720c */ /* 0x000fe20003f45270 */
[----:B------:R-:W-:-:S05]  /*0bc0*/  @P1 IMAD.MOV.U32 R31, RZ, RZ, 0xff ;  /* 0x000000ffff1f1424 */ /* 0x000fca00078e00ff */
[----:B------:R-:W-:Y:S01]  /*0bd0*/  @P1 STG.E desc[UR4][R20.64+0x4], R31 ;  /* 0x0000041f14001986 */ /* 0x000fe2000c101904 */
[----:B------:R-:W-:Y:S02]  /*0be0*/  ISETP.NE.AND P1, PT, R29, RZ, PT ;  /* 0x000000ff1d00720c */ /* 0x000fe40003f25270 */
[----:B------:R-:W-:Y:S01]  /*0bf0*/  @P0 MOV R29, 0xff ;  /* 0x000000ff001d0802 */ /* 0x000fe20000000f00 */
[----:B----4-:R-:W-:-:S04]  /*0c00*/  IMAD R5, R17, 0x2, R30 ;  /* 0x0000000211057824 */ /* 0x010fc800078e021e */
[----:B------:R-:W-:Y:S01]  /*0c10*/  @P0 STG.E desc[UR4][R20.64+0x8], R29 ;  /* 0x0000081d14000986 */ /* 0x000fe2000c101904 */
[----:B------:R-:W-:Y:S02]  /*0c20*/  ISETP.NE.AND P0, PT, R27, RZ, PT ;  /* 0x000000ff1b00720c */ /* 0x000fe40003f05270 */
[----:B-----5:R-:W-:Y:S02]  /*0c30*/  IADD3 R5, PT, PT, R32, R5, RZ ;  /* 0x0000000520057210 */ /* 0x020fe40007ffe0ff */
[----:B------:R-:W-:Y:S01]  /*0c40*/  ISETP.GT.AND P5, PT, R7, UR6, PT ;  /* 0x0000000607007c0c */ /* 0x000fe2000bfa4270 */
[--C-:B------:R-:W-:Y:S01]  /*0c50*/  IMAD R7, R22, 0x2, R9.reuse ;  /* 0x0000000216077824 */ /* 0x100fe200078e0209 */
[----:B------:R-:W-:Y:S02]  /*0c60*/  IADD3 R9, PT, PT, -R5, R12, R9 ;  /* 0x0000000c05097210 */ /* 0x000fe40007ffe109 */
[----:B------:R-:W-:Y:S02]  /*0c70*/  IADD3 R5, PT, PT, R8, R17, RZ ;  /* 0x0000001108057210 */ /* 0x000fe40007ffe0ff */
[----:B------:R-:W-:Y:S01]  /*0c80*/  IADD3 R3, PT, PT, R3, R2, RZ ;  /* 0x0000000203037210 */ /* 0x000fe20007ffe0ff */
[----:B------:R-:W-:Y:S01]  /*0c90*/  IMAD.IADD R0, R32, 0x1, R7 ;  /* 0x0000000120007824 */ /* 0x000fe200078e0207 */
[----:B------:R-:W-:Y:S01]  /*0ca0*/  ISETP.GT.AND P4, PT, R24, UR6, PT ;  /* 0x0000000618007c0c */ /* 0x000fe2000bf84270 */
[----:B------:R-:W-:Y:S01]  /*0cb0*/  @P0 IMAD.MOV.U32 R27, RZ, RZ, 0xff ;  /* 0x000000ffff1b0424 */ /* 0x000fe200078e00ff */
[----:B------:R-:W-:Y:S01]  /*0cc0*/  @P1 MOV R7, 0xff ;  /* 0x000000ff00071802 */ /* 0x000fe20000000f00 */
[----:B------:R-:W-:Y:S01]  /*0cd0*/  IMAD R14, R14, -0x2, -R5 ;  /* 0xfffffffe0e0e7824 */ /* 0x000fe200078e0a05 */
[----:B------:R-:W-:Y:S01]  /*0ce0*/  IADD3 R23, PT, PT, R34, R23, RZ ;  /* 0x0000001722177210 */ /* 0x000fe20007ffe0ff */
[----:B------:R-:W-:Y:S01]  /*0cf0*/  IMAD.WIDE R4, R3, 0x4, R18 ;  /* 0x0000000403047825 */ /* 0x000fe200078e0212 */
[----:B------:R-:W-:Y:S03]  /*0d00*/  @P0 STG.E desc[UR4][R20.64+0xc], R27 ;  /* 0x00000c1b14000986 */ /* 0x000fe6000c101904 */
[----:B------:R-:W-:-:S02]  /*0d10*/  IMAD R17, R32, 0x2, R17 ;  /* 0x0000000220117824 */ /* 0x000fc400078e0211 */
[----:B------:R-:W-:Y:S01]  /*0d20*/  IMAD R32, R34, 0x2, R32 ;  /* 0x0000000222207824 */ /* 0x000fe200078e0220 */
[----:B------:R-:W-:Y:S01]  /*0d30*/  IADD3 R14, PT, PT, R23, R14, RZ ;  /* 0x0000000e170e7210 */ /* 0x000fe20007ffe0ff */
[----:B------:R-:W-:Y:S01]  /*0d40*/  IMAD.IADD R35, R0, 0x1, -R35 ;  /* 0x0000000100237824 */ /* 0x000fe200078e0a23 */
[----:B------:R-:W-:Y:S01]  /*0d50*/  @P1 STG.E desc[UR4][R4.64], R7 ;  /* 0x0000000704001986 */ /* 0x000fe2000c101904 */
[----:B------:R-:W-:Y:S02]  /*0d60*/  ISETP.GT.AND P1, PT, R28, UR6, PT ;  /* 0x000000061c007c0c */ /* 0x000fe4000bf24270 */
[----:B------:R-:W-:Y:S01]  /*0d70*/  IMAD R8, R35, R35, RZ ;  /* 0x0000002323087224 */ /* 0x000fe200078e02ff */
[----:B------:R-:W-:Y:S01]  /*0d80*/  IADD3 R17, PT, PT, R11, -R17, -R34 ;  /* 0x800000110b117210 */ /* 0x000fe20007ffe822 */
[----:B------:R-:W-:Y:S01]  /*0d90*/  IMAD R14, R14, R14, RZ ;  /* 0x0000000e0e0e7224 */ /* 0x000fe200078e02ff */
[----:B--2---:R-:W-:Y:S01]  /*0da0*/  IADD3 R6, PT, PT, R33, R6, -R23 ;  /* 0x0000000621067210 */ /* 0x004fe20007ffe817 */
[----:B------:R-:W-:Y:S01]  /*0db0*/  IMAD R8, R9, R9, R8 ;  /* 0x0000000909087224 */ /* 0x000fe200078e0208 */
[----:B------:R-:W-:Y:S01]  /*0dc0*/  @P3 MOV R9, 0xff ;  /* 0x000000ff00093802 */ /* 0x000fe20000000f00 */
[----:B------:R-:W-:Y:S01]  /*0dd0*/  @P2 IMAD.MOV.U32 R11, RZ, RZ, 0xff ;  /* 0x000000ffff0b2424 */ /* 0x000fe200078e00ff */
[----:B------:R-:W-:Y:S01]  /*0de0*/  IADD3 R3, PT, PT, R3, R2, RZ ;  /* 0x0000000203037210 */ /* 0x000fe20007ffe0ff */
[----:B------:R-:W-:Y:S01]  /*0df0*/  IMAD R14, R17, R17, R14 ;  /* 0x00000011110e7224 */ /* 0x000fe200078e020e */
[----:B------:R-:W-:Y:S01]  /*0e00*/  ISETP.GT.AND P0, PT, R25, UR6, PT ;  /* 0x0000000619007c0c */ /* 0x000fe2000bf04270 */
[----:B------:R0:W-:Y:S03]  /*0e10*/  @P3 STG.E desc[UR4][R4.64+0x8], R9 ;  /* 0x0000080904003986 */ /* 0x0001e6000c101904 */
[----:B------:R-:W-:Y:S01]  /*0e20*/  ISETP.GT.AND P3, PT, R14, UR6, PT ;  /* 0x000000060e007c0c */ /* 0x000fe2000bf64270 */
[----:B------:R1:W-:Y:S01]  /*0e30*/  @P2 STG.E desc[UR4][R4.64+0x4], R11 ;  /* 0x0000040b04002986 */ /* 0x0003e2000c101904 */
[----:B------:R-:W-:Y:S01]  /*0e40*/  ISETP.GT.AND P2, PT, R8, UR6, PT ;  /* 0x0000000608007c0c */ /* 0x000fe2000bf44270 */
[----:B0-----:R-:W-:-:S06]  /*0e50*/  @P1 IMAD.MOV.U32 R9, RZ, RZ, 0xff ;  /* 0x000000ffff091424 */ /* 0x001fcc00078e00ff */
[----:B-1----:R-:W-:Y:S01]  /*0e60*/  @P0 IMAD.MOV.U32 R11, RZ, RZ, 0xff ;  /* 0x000000ffff0b0424 */ /* 0x002fe200078e00ff */
[----:B---3--:R-:W-:Y:S02]  /*0e70*/  IADD3 R26, PT, PT, R15, R26, -R0 ;  /* 0x0000001a0f1a7210 */ /* 0x008fe40007ffe800 */
[----:B------:R-:W-:-:S03]  /*0e80*/  IADD3 R32, PT, PT, R13, -R32, -R15 ;  /* 0x800000200d207210 */ /* 0x000fc60007ffe80f */
[----:B------:R-:W-:Y:S01]  /*0e90*/  IMAD R7, R26, R26, RZ ;  /* 0x0000001a1a077224 */ /* 0x000fe200078e02ff */
[----:B------:R-:W-:Y:S01]  /*0ea0*/  LEA R15, R15, R34, 0x1 ;  /* 0x000000220f0f7211 */ /* 0x000fe200078e08ff */
[----:B------:R-:W-:Y:S02]  /*0eb0*/  @P4 IMAD.MOV.U32 R13, RZ, RZ, 0xff ;  /* 0x000000ffff0d4424 */ /* 0x000fe400078e00ff */
[----:B------:R-:W-:Y:S01]  /*0ec0*/  IMAD R7, R32, R32, R7 ;  /* 0x0000002020077224 */ /* 0x000fe200078e0207 */
[----:B------:R-:W-:Y:S01]  /*0ed0*/  IADD3 R15, PT, PT, R16, -R15, -R33 ;  /* 0x8000000f100f7210 */ /* 0x000fe20007ffe821 */
[----:B------:R-:W-:Y:S01]  /*0ee0*/  IMAD R0, R6, R6, RZ ;  /* 0x0000000606007224 */ /* 0x000fe200078e02ff */
[----:B------:R0:W-:Y:S02]  /*0ef0*/  @P4 STG.E desc[UR4][R4.64+0xc], R13 ;  /* 0x00000c0d04004986 */ /* 0x0001e4000c101904 */
[----:B------:R-:W-:Y:S01]  /*0f00*/  ISETP.GT.AND P4, PT, R7, UR6, PT ;  /* 0x0000000607007c0c */ /* 0x000fe2000bf84270 */
[----:B------:R-:W-:-:S04]  /*0f10*/  IMAD.WIDE R6, R3, 0x4, R18 ;  /* 0x0000000403067825 */ /* 0x000fc800078e0212 */
[----:B------:R-:W-:Y:S01]  /*0f20*/  IMAD R0, R15, R15, R0 ;  /* 0x0000000f0f007224 */ /* 0x000fe200078e0200 */
[----:B------:R1:W-:Y:S01]  /*0f30*/  @P1 STG.E desc[UR4][R6.64], R9 ;  /* 0x0000000906001986 */ /* 0x0003e2000c101904 */
[----:B------:R-:W-:-:S03]  /*0f40*/  IADD3 R3, PT, PT, R3, R2, RZ ;  /* 0x0000000203037210 */ /* 0x000fc60007ffe0ff */
[----:B------:R-:W-:Y:S01]  /*0f50*/  ISETP.GT.AND P1, PT, R0, UR6, PT ;  /* 0x0000000600007c0c */ /* 0x000fe2000bf24270 */
[----:B0-----:R-:W-:Y:S02]  /*0f60*/  @P5 IMAD.MOV.U32 R5, RZ, RZ, 0xff ;  /* 0x000000ffff055424 */ /* 0x001fe400078e00ff */
[----:B------:R-:W-:Y:S01]  /*0f70*/  IMAD.WIDE R18, R3, 0x4, R18 ;  /* 0x0000000403127825 */ /* 0x000fe200078e0212 */
[----:B------:R-:W-:Y:S02]  /*0f80*/  @P6 MOV R3, 0xff ;  /* 0x000000ff00036802 */ /* 0x000fe40000000f00 */
[----:B------:R-:W-:Y:S01]  /*0f90*/  @P2 MOV R13, 0xff ;  /* 0x000000ff000d2802 */ /* 0x000fe20000000f00 */
[----:B------:R-:W-:Y:S01]  /*0fa0*/  @P4 IMAD.MOV.U32 R17, RZ, RZ, 0xff ;  /* 0x000000ffff114424 */ /* 0x000fe200078e00ff */
[----:B------:R-:W-:Y:S01]  /*0fb0*/  @P3 MOV R15, 0xff ;  /* 0x000000ff000f3802 */ /* 0x000fe20000000f00 */
[----:B------:R1:W-:Y:S04]  /*0fc0*/  @P0 STG.E desc[UR4][R6.64+0x4], R11 ;  /* 0x0000040b06000986 */ /* 0x0003e8000c101904 */
[----:B------:R1:W-:Y:S04]  /*0fd0*/  @P6 STG.E desc[UR4][R6.64+0x8], R3 ;  /* 0x0000080306006986 */ /* 0x0003e8000c101904 */
[----:B------:R1:W-:Y:S04]  /*0fe0*/  @P5 STG.E desc[UR4][R6.64+0xc], R5 ;  /* 0x00000c0506005986 */ /* 0x0003e8000c101904 */
[----:B------:R1:W-:Y:S04]  /*0ff0*/  @P2 STG.E desc[UR4][R18.64], R13 ;  /* 0x0000000d12002986 */ /* 0x0003e8000c101904 */
[----:B------:R1:W-:Y:S04]  /*1000*/  @P4 STG.E desc[UR4][R18.64+0x8], R17 ;  /* 0x0000081112004986 */ /* 0x0003e8000c101904 */
[----:B------:R1:W-:Y:S01]  /*1010*/  @P3 STG.E desc[UR4][R18.64+0x4], R15 ;  /* 0x0000040f12003986 */ /* 0x0003e2000c101904 */
[----:B------:R-:W-:Y:S05]  /*1020*/  @!P1 EXIT ;  /* 0x000000000000994d */ /* 0x000fea0003800000 */
[----:B-1----:R-:W-:-:S05]  /*1030*/  IMAD.MOV.U32 R3, RZ, RZ, 0xff ;  /* 0x000000ffff037424 */ /* 0x002fca00078e00ff */
[----:B------:R-:W-:Y:S01]  /*1040*/  STG.E desc[UR4][R18.64+0xc], R3 ;  /* 0x00000c0312007986 */ /* 0x000fe2000c101904 */
[----:B------:R-:W-:Y:S05]  /*1050*/  EXIT ;  /* 0x000000000000794d */ /* 0x000fea0003800000 */
.L_x_0:
[----:B------:R-:W-:-:S00]  /*1060*/  BRA `(.L_x_0) ;  /* 0xfffffffc00fc7947 */ /* 0x000fc0000383ffff */
[----:B------:R-:W-:-:S00]  /*1070*/  NOP ;  /* 0x0000000000007918 */ /* 0x000fc00000000000 */
        /* <DEDUP_REMOVED lines=8> */
.L_x_14:


//--------------------- .text._Z20sobel_shared_overlapPjPiiiiiiii --------------------------
	.section	.text._Z20sobel_shared_overlapPjPiiiiiiii,"ax",@progbits
	.align	128
        .global         _Z20sobel_shared_overlapPjPiiiiiiii
        .type           _Z20sobel_shared_overlapPjPiiiiiiii,@function
        .size           _Z20sobel_shared_overlapPjPiiiiiiii,(.L_x_15 - _Z20sobel_shared_overlapPjPiiiiiiii)
        .other          _Z20sobel_shared_overlapPjPiiiiiiii,@"STO_CUDA_ENTRY STV_DEFAULT"
_Z20sobel_shared_overlapPjPiiiiiiii:
.text._Z20sobel_shared_overlapPjPiiiiiiii:
[----:B------:R-:W-:Y:S01]  /*0000*/  LDC R1, c[0x0][0x37c] ;  /* 0x0000df00ff017b82 */ /* 0x000fe20000000800 */
[----:B------:R-:W0:Y:S07]  /*0010*/  S2R R7, SR_TID.Y ;  /* 0x0000000000077919 */ /* 0x000e2e0000002200 */
[----:B------:R-:W1:Y:S01]  /*0020*/  LDC.64 R10, c[0x0][0x398] ;  /* 0x0000e600ff0a7b82 */ /* 0x000e620000000a00 */
[----:B------:R-:W2:Y:S01]  /*0030*/  LDCU.64 UR6, c[0x0][0x358] ;  /* 0x00006b00ff0677ac */ /* 0x000ea20008000a00 */
[----:B------:R-:W3:Y:S06]  /*0040*/  S2R R6, SR_TID.X ;  /* 0x0000000000067919 */ /* 0x000eec0000002100 */
[----:B------:R-:W4:Y:S08]  /*0050*/  LDC R8, c[0x0][0x3a0] ;  /* 0x0000e800ff087b82 */ /* 0x000f300000000800 */
[----:B------:R-:W0:Y:S08]  /*0060*/  S2UR UR4, SR_CTAID.Y ;  /* 0x00000000000479c3 */ /* 0x000e300000002600 */
[----:B------:R-:W3:Y:S01]  /*0070*/  S2UR UR5, SR_CTAID.X ;  /* 0x00000000000579c3 */ /* 0x000ee20000002500 */
[----:B-1----:R-:W-:-:S07]  /*0080*/  IADD3 R0, PT, PT, R11, -0x2, RZ ;  /* 0xfffffffe0b007810 */ /* 0x002fce0007ffe0ff */
[----:B------:R-:W1:Y:S01]  /*0090*/  LDC.64 R2, c[0x0][0x380] ;  /* 0x0000e000ff027b82 */ /* 0x000e620000000a00 */
[----:B----4-:R-:W-:Y:S01]  /*00a0*/  IADD3 R4, PT, PT, R8, -0x2, RZ ;  /* 0xfffffffe08047810 */ /* 0x010fe20007ffe0ff */
[----:B0-----:R-:W-:-:S04]  /*00b0*/  IMAD R5, R0, UR4, R7 ;  /* 0x0000000400057c24 */ /* 0x001fc8000f8e0207 */
[----:B---3--:R-:W-:-:S04]  /*00c0*/  IMAD R0, R4, UR5, R6 ;  /* 0x0000000504007c24 */ /* 0x008fc8000f8e0206 */
[----:B------:R-:W-:-:S04]  /*00d0*/  IMAD R0, R5, R10, R0 ;  /* 0x0000000a05007224 */ /* 0x000fc800078e0200 */
[----:B-1----:R-:W-:-:S06]  /*00e0*/  IMAD.WIDE R2, R0, 0x4, R2 ;  /* 0x0000000400027825 */ /* 0x002fcc00078e0202 */
[----:B--2---:R0:W2:Y:S01]  /*00f0*/  LDG.E R2, desc[UR6][R2.64] ;  /* 0x0000000602027981 */ /* 0x0040a2000c1e1900 */
[----:B------:R-:W1:Y:S01]  /*0100*/  S2UR UR5, SR_CgaCtaId ;  /* 0x00000000000579c3 */ /* 0x000e620000008800 */
[----:B------:R-:W-:Y:S01]  /*0110*/  ISETP.NE.AND P0, PT, R6, RZ, PT ;  /* 0x000000ff0600720c */ /* 0x000fe20003f05270 */
[----:B------:R-:W-:Y:S01]  /*0120*/  VIADD R4, R11, 0xffffffff ;  /* 0xffffffff0b047836 */ /* 0x000fe20000000000 */
[----:B------:R-:W-:Y:S01]  /*0130*/  UMOV UR4, 0x400 ;  /* 0x0000040000047882 */ /* 0x000fe20000000000 */
[----:B------:R-:W-:Y:S02]  /*0140*/  IADD3 R5, PT, PT, R8, -0x1, RZ ;  /* 0xffffffff08057810 */ /* 0x000fe40007ffe0ff */
[----:B------:R-:W-:-:S04]  /*0150*/  ISETP.EQ.OR P0, PT, R7, RZ, !P0 ;  /* 0x000000ff0700720c */ /* 0x000fc80004702670 */
[C---:B------:R-:W-:Y:S01]  /*0160*/  ISETP.GE.OR P0, PT, R7.reuse, R4, P0 ;  /* 0x000000040700720c */ /* 0x040fe20000706670 */
[----:B------:R-:W-:-:S03]  /*0170*/  IMAD R4, R7, R8, R6 ;  /* 0x0000000807047224 */ /* 0x000fc600078e0206 */
[----:B------:R-:W-:Y:S01]  /*0180*/  ISETP.GE.OR P0, PT, R6, R5, P0 ;  /* 0x000000050600720c */ /* 0x000fe20000706670 */
[----:B-1----:R-:W-:-:S06]  /*0190*/  ULEA UR4, UR5, UR4, 0x18 ;  /* 0x0000000405047291 */ /* 0x002fcc000f8ec0ff */
[----:B0-----:R-:W-:-:S05]  /*01a0*/  LEA R3, R4, UR4, 0x2 ;  /* 0x0000000404037c11 */ /* 0x001fca000f8e10ff */
[----:B--2---:R0:W-:Y:S01]  /*01b0*/  STS [R3], R2 ;  /* 0x0000000203007388 */ /* 0x0041e20000000800 */
[----:B------:R-:W-:Y:S06]  /*01c0*/  BAR.SYNC.DEFER_BLOCKING 0x0 ;  /* 0x0000000000007b1d */ /* 0x000fec0000010000 */
[----:B------:R-:W-:Y:S05]  /*01d0*/  @P0 EXIT ;  /* 0x000000000000094d */ /* 0x000fea0003800000 */
[----:B0-----:R-:W-:Y:S01]  /*01e0*/  IMAD R2, R7, R8, -R8 ;  /* 0x0000000807027224 */ /* 0x001fe200078e0a08 */
[----:B------:R-:W-:Y:S01]  /*01f0*/  LEA R8, R8, R3, 0x2 ;  /* 0x0000000308087211 */ /* 0x000fe200078e10ff */
[----:B------:R-:W-:Y:S01]  /*0200*/  LDS R7, [R3+-0x4] ;  /* 0xfffffc0003077984 */ /* 0x000fe20000000800 */
[----:B------:R-:W0:Y:S01]  /*0210*/  LDCU UR5, c[0x0][0x390] ;  /* 0x00007200ff0577ac */ /* 0x000e220008000800 */
[----:B------:R-:W-:Y:S02]  /*0220*/  IMAD.IADD R2, R2, 0x1, R6 ;  /* 0x0000000102027824 */ /* 0x000fe400078e0206 */
[----:B------:R-:W1:Y:S03]  /*0230*/  LDS R10, [R8+-0x4] ;  /* 0xfffffc00080a7984 */ /* 0x000e660000000800 */
[----:B------:R-:W-:Y:S01]  /*0240*/  LEA R2, R2, UR4, 0x2 ;  /* 0x0000000402027c11 */ /* 0x000fe2000f8e10ff */
[----:B------:R-:W-:Y:S04]  /*0250*/  LDS R6, [R3+0x4] ;  /* 0x0000040003067984 */ /* 0x000fe80000000800 */
[----:B------:R-:W-:Y:S04]  /*0260*/  LDS R4, [R2+0x4] ;  /* 0x0000040002047984 */ /* 0x000fe80000000800 */
[----:B------:R-:W2:Y:S04]  /*0270*/  LDS R5, [R2+-0x4] ;  /* 0xfffffc0002057984 */ /* 0x000ea80000000800 */
[----:B------:R-:W3:Y:S04]  /*0280*/  LDS R13, [R8] ;  /* 0x00000000080d7984 */ /* 0x000ee80000000800 */
[----:B------:R-:W4:Y:S04]  /*0290*/  LDS R12, [R2] ;  /* 0x00000000020c7984 */ /* 0x000f280000000800 */
[----:B------:R-:W5:Y:S01]  /*02a0*/  LDS R9, [R8+0x4] ;  /* 0x0000040008097984 */ /* 0x000f620000000800 */
[----:B-1----:R-:W-:-:S02]  /*02b0*/  IMAD R7, R7, 0x2, R10 ;  /* 0x0000000207077824 */ /* 0x002fc400078e020a */
[----:B--2---:R-:W-:Y:S01]  /*02c0*/  IMAD.IADD R11, R4, 0x1, -R5 ;  /* 0x00000001040b7824 */ /* 0x004fe200078e0a05 */
[----:B---3--:R-:W-:-:S04]  /*02d0*/  LEA R10, R13, R10, 0x1 ;  /* 0x0000000a0d0a7211 */ /* 0x008fc800078e08ff */
[----:B------:R-:W-:Y:S01]  /*02e0*/  LEA R6, R6, R11, 0x1 ;  /* 0x0000000b06067211 */ /* 0x000fe200078e08ff */
[----:B----4-:R-:W-:-:S03]  /*02f0*/  IMAD R5, R12, 0x2, R5 ;  /* 0x000000020c057824 */ /* 0x010fc600078e0205 */
[----:B-----5:R-:W-:Y:S02]  /*0300*/  IADD3 R6, PT, PT, -R7, R6, R9 ;  /* 0x0000000607067210 */ /* 0x020fe40007ffe109 */
[----:B------:R-:W-:-:S03]  /*0310*/  IADD3 R10, PT, PT, R9, R10, RZ ;  /* 0x0000000a090a7210 */ /* 0x000fc60007ffe0ff */
[----:B------:R-:W-:Y:S01]  /*0320*/  IMAD R6, R6, R6, RZ ;  /* 0x0000000606067224 */ /* 0x000fe200078e02ff */
[----:B------:R-:W-:-:S05]  /*0330*/  IADD3 R5, PT, PT, -R10, R5, R4 ;  /* 0x000000050a057210 */ /* 0x000fca0007ffe104 */
[----:B------:R-:W-:-:S05]  /*0340*/  IMAD R6, R5, R5, R6 ;  /* 0x0000000505067224 */ /* 0x000fca00078e0206 */
[----:B0-----:R-:W-:-:S13]  /*0350*/  ISETP.GT.AND P0, PT, R6, UR5, PT ;  /* 0x0000000506007c0c */ /* 0x001fda000bf04270 */
[----:B------:R-:W-:Y:S05]  /*0360*/  @!P0 EXIT ;  /* 0x000000000000894d */ /* 0x000fea0003800000 */
[----:B------:R-:W0:Y:S01]  /*0370*/  LDC.64 R2, c[0x0][0x388] ;  /* 0x0000e200ff027b82 */ /* 0x000e220000000a00 */
[----:B------:R-:W-:Y:S02]  /*0380*/  IMAD.MOV.U32 R5, RZ, RZ, 0xff ;  /* 0x000000ffff057424 */ /* 0x000fe400078e00ff */
[----:B0-----:R-:W-:-:S05]  /*0390*/  IMAD.WIDE R2, R0, 0x4, R2 ;  /* 0x0000000400027825 */ /* 0x001fca00078e0202 */
[----:B------:R-:W-:Y:S01]  /*03a0*/  STG.E desc[UR6][R2.64], R5 ;  /* 0x0000000502007986 */ /* 0x000fe2000c101906 */
[----:B------:R-:W-:Y:S05]  /*03b0*/  EXIT ;  /* 0x000000000000794d */ /* 0x000fea0003800000 */
.L_x_1:
        /* <DEDUP_REMOVED lines=12> */
.L_x_15:


//--------------------- .text._Z12sobel_sharedPjPiiiiiiii --------------------------
	.section	.text._Z12sobel_sharedPjPiiiiiiii,"ax",@progbits
	.align	128
        .global         _Z12sobel_sharedPjPiiiiiiii
        .type           _Z12sobel_sharedPjPiiiiiiii,@function
        .size           _Z12sobel_sharedPjPiiiiiiii,(.L_x_16 - _Z12sobel_sharedPjPiiiiiiii)
        .other          _Z12sobel_sharedPjPiiiiiiii,@"STO_CUDA_ENTRY STV_DEFAULT"
_Z12sobel_sharedPjPiiiiiiii:
.text._Z12sobel_sharedPjPiiiiiiii:
[----:B------:R-:W-:Y:S01]  /*0000*/  LDC R1, c[0x0][0x37c] ;  /* 0x0000df00ff017b82 */ /* 0x000fe20000000800 */
[----:B------:R-:W0:Y:S07]  /*0010*/  S2R R0, SR_TID.Y ;  /* 0x0000000000007919 */ /* 0x000e2e0000002200 */
[----:B------:R-:W1:Y:S01]  /*0020*/  S2UR UR4, SR_CTAID.Y ;  /* 0x00000000000479c3 */ /* 0x000e620000002600 */
[----:B------:R-:W2:Y:S01]  /*0030*/  LDCU.64 UR6, c[0x0][0x358] ;  /* 0x00006b00ff0677ac */ /* 0x000ea20008000a00 */
[----:B------:R-:W-:Y:S01]  /*0040*/  BSSY.RECONVERGENT B0, `(.L_x_2) ;  /* 0x0000037000007945 */ /* 0x000fe20003800200 */
[----:B------:R-:W3:Y:S05]  /*0050*/  S2R R9, SR_TID.X ;  /* 0x0000000000097919 */ /* 0x000eea0000002100 */
[----:B------:R-:W1:Y:S08]  /*0060*/  LDC.64 R2, c[0x0][0x398] ;  /* 0x0000e600ff027b82 */ /* 0x000e700000000a00 */
[----:B------:R-:W4:Y:S08]  /*0070*/  S2UR UR8, SR_CTAID.X ;  /* 0x00000000000879c3 */ /* 0x000f300000002500 */
[----:B------:R-:W4:Y:S01]  /*0080*/  LDC R14, c[0x0][0x3a0] ;  /* 0x0000e800ff0e7b82 */ /* 0x000f220000000800 */
[----:B0-----:R-:W-:-:S07]  /*0090*/  ISETP.NE.AND P0, PT, R0, RZ, PT ;  /* 0x000000ff0000720c */ /* 0x001fce0003f05270 */
[----:B------:R-:W0:Y:S01]  /*00a0*/  S2UR UR5, SR_CgaCtaId ;  /* 0x00000000000579c3 */ /* 0x000e220000008800 */
[C---:B-1----:R-:W-:Y:S01]  /*00b0*/  IMAD R12, R3.reuse, UR4, RZ ;  /* 0x00000004030c7c24 */ /* 0x042fe2000f8e02ff */
[----:B------:R-:W-:Y:S01]  /*00c0*/  UMOV UR4, 0x400 ;  /* 0x0000040000047882 */ /* 0x000fe20000000000 */
[----:B------:R-:W-:Y:S02]  /*00d0*/  VIADD R17, R3, 0xffffffff ;  /* 0xffffffff03117836 */ /* 0x000fe40000000000 */
[C---:B------:R-:W-:Y:S01]  /*00e0*/  IMAD.IADD R15, R12.reuse, 0x1, R3 ;  /* 0x000000010c0f7824 */ /* 0x040fe200078e0203 */
[----:B------:R-:W-:Y:S02]  /*00f0*/  IADD3 R11, PT, PT, R12, 0x1, RZ ;  /* 0x000000010c0b7810 */ /* 0x000fe40007ffe0ff */
[----:B------:R-:W1:Y:S01]  /*0100*/  LDC R4, c[0x0][0x394] ;  /* 0x0000e500ff047b82 */ /* 0x000e620000000800 */
[C---:B----4-:R-:W-:Y:S01]  /*0110*/  IMAD R13, R14.reuse, UR8, RZ ;  /* 0x000000080e0d7c24 */ /* 0x050fe2000f8e02ff */
[----:B------:R-:W-:-:S03]  /*0120*/  IADD3 R3, PT, PT, R14, 0x2, RZ ;  /* 0x000000020e037810 */ /* 0x000fc60007ffe0ff */
[C---:B------:R-:W-:Y:S02]  /*0130*/  IMAD.IADD R19, R13.reuse, 0x1, R14 ;  /* 0x000000010d137824 */ /* 0x040fe400078e020e */
[----:B------:R-:W-:Y:S01]  /*0140*/  VIADD R10, R13, 0x1 ;  /* 0x000000010d0a7836 */ /* 0x000fe20000000000 */
[----:B0-----:R-:W-:Y:S02]  /*0150*/  ULEA UR4, UR5, UR4, 0x18 ;  /* 0x0000000405047291 */ /* 0x001fe4000f8ec0ff */
[----:B------:R-:W-:-:S04]  /*0160*/  VIADDMNMX R19, R2, 0xffffffff, R19, PT ;  /* 0xffffffff02137846 */ /* 0x000fc80003800113 */
[----:B---3--:R-:W-:Y:S02]  /*0170*/  LEA R8, R9, UR4, 0x2 ;  /* 0x0000000409087c11 */ /* 0x008fe4000f8e10ff */
[----:B-1----:R-:W-:Y:S01]  /*0180*/  VIADDMNMX R15, R4, 0xffffffff, R15, PT ;  /* 0xffffffff040f7846 */ /* 0x002fe2000380010f */
[----:B--2---:R-:W-:Y:S06]  /*0190*/  @P0 BRA `(.L_x_3) ;  /* 0x0000000000300947 */ /* 0x004fec0003800000 */
[----:B------:R-:W0:Y:S01]  /*01a0*/  LDC.64 R6, c[0x0][0x380] ;  /* 0x0000e000ff067b82 */ /* 0x000e220000000a00 */
[----:B------:R-:W-:Y:S01]  /*01b0*/  ISETP.NE.AND P1, PT, R9, RZ, PT ;  /* 0x000000ff0900720c */ /* 0x000fe20003f25270 */
[----:B------:R-:W-:-:S05]  /*01c0*/  IMAD R5, R12, R2, R9 ;  /* 0x000000020c057224 */ /* 0x000fca00078e0209 */
[----:B------:R-:W-:-:S07]  /*01d0*/  IADD3 R21, PT, PT, R10, R5, RZ ;  /* 0x000000050a157210 */ /* 0x000fce0007ffe0ff */
[----:B------:R-:W-:-:S04]  /*01e0*/  @!P1 IMAD R5, R12, R2, R13 ;  /* 0x000000020c059224 */ /* 0x000fc800078e020d */
[----:B0-----:R-:W-:-:S04]  /*01f0*/  @!P1 IMAD.WIDE R4, R5, 0x4, R6 ;  /* 0x0000000405049825 */ /* 0x001fc800078e0206 */
[----:B------:R-:W-:Y:S02]  /*0200*/  IMAD.WIDE R6, R21, 0x4, R6 ;  /* 0x0000000415067825 */ /* 0x000fe400078e0206 */
[----:B------:R-:W2:Y:S04]  /*0210*/  @!P1 LDG.E R4, desc[UR6][R4.64] ;  /* 0x0000000604049981 */ /* 0x000ea8000c1e1900 */
[----:B------:R-:W3:Y:S04]  /*0220*/  LDG.E R7, desc[UR6][R6.64] ;  /* 0x0000000606077981 */ /* 0x000ee8000c1e1900 */
[----:B--2---:R1:W-:Y:S04]  /*0230*/  @!P1 STS [UR4], R4 ;  /* 0x00000004ff009988 */ /* 0x0043e80008000804 */
[----:B---3--:R1:W-:Y:S01]  /*0240*/  STS [R8+0x4], R7 ;  /* 0x0000040708007388 */ /* 0x0083e20000000800 */
[----:B------:R-:W-:Y:S05]  /*0250*/  BRA `(.L_x_4) ;  /* 0x0000000000547947 */ /* 0x000fea0003800000 */
.L_x_3:
[----:B------:R-:W-:-:S13]  /*0260*/  ISETP.NE.AND P1, PT, R0, R17, PT ;  /* 0x000000110000720c */ /* 0x000fda0003f25270 */
[----:B------:R-:W-:Y:S05]  /*0270*/  @P1 BRA `(.L_x_4) ;  /* 0x00000000004c1947 */ /* 0x000fea0003800000 */
[----:B------:R-:W-:Y:S01]  /*0280*/  VIADD R4, R14, 0xffffffff ;  /* 0xffffffff0e047836 */ /* 0x000fe20000000000 */
[----:B------:R-:W0:Y:S01]  /*0290*/  LDC.64 R6, c[0x0][0x380] ;  /* 0x0000e000ff067b82 */ /* 0x000e220000000a00 */
[----:B------:R-:W-:-:S03]  /*02a0*/  IMAD R16, R15, R2, R2 ;  /* 0x000000020f107224 */ /* 0x000fc600078e0202 */
[----:B------:R-:W-:Y:S02]  /*02b0*/  ISETP.NE.AND P1, PT, R9, R4, PT ;  /* 0x000000040900720c */ /* 0x000fe40003f25270 */
[----:B------:R-:W-:-:S11]  /*02c0*/  IADD3 R21, PT, PT, R16, R10, R9 ;  /* 0x0000000a10157210 */ /* 0x000fd60007ffe009 */
[----:B------:R-:W1:Y:S01]  /*02d0*/  @!P1 LDC.64 R4, c[0x0][0x380] ;  /* 0x0000e000ff049b82 */ /* 0x000e620000000a00 */
[----:B------:R-:W-:Y:S02]  /*02e0*/  @!P1 SHF.R.S32.HI R23, RZ, 0x1f, R19 ;  /* 0x0000001fff179819 */ /* 0x000fe40000011413 */
[----:B------:R-:W-:-:S04]  /*02f0*/  @!P1 IADD3 R18, P2, PT, R19, R16, RZ ;  /* 0x0000001013129210 */ /* 0x000fc80007f5e0ff */
[----:B------:R-:W-:Y:S01]  /*0300*/  @!P1 LEA.HI.X.SX32 R23, R16, R23, 0x1, P2 ;  /* 0x0000001710179211 */ /* 0x000fe200010f0eff */
[----:B0-----:R-:W-:-:S06]  /*0310*/  IMAD.WIDE R6, R21, 0x4, R6 ;  /* 0x0000000415067825 */ /* 0x001fcc00078e0206 */
[----:B------:R-:W2:Y:S01]  /*0320*/  LDG.E R6, desc[UR6][R6.64] ;  /* 0x0000000606067981 */ /* 0x000ea2000c1e1900 */
[----:B-1----:R-:W-:-:S04]  /*0330*/  @!P1 LEA R4, P2, R18, R4, 0x2 ;  /* 0x0000000412049211 */ /* 0x002fc800078410ff */
[----:B------:R-:W-:-:S05]  /*0340*/  @!P1 LEA.HI.X R5, R18, R5, R23, 0x2, P2 ;  /* 0x0000000512059211 */ /* 0x000fca00010f1417 */
[----:B------:R-:W3:Y:S01]  /*0350*/  @!P1 LDG.E R4, desc[UR6][R4.64+0x4] ;  /* 0x0000040604049981 */ /* 0x000ee2000c1e1900 */
[----:B------:R-:W-:-:S05]  /*0360*/  IADD3 R16, PT, PT, R0, 0x2, RZ ;  /* 0x0000000200107810 */ /* 0x000fca0007ffe0ff */
[----:B------:R-:W-:-:S04]  /*0370*/  IMAD R21, R3, R16, RZ ;  /* 0x0000001003157224 */ /* 0x000fc800078e02ff */
[----:B------:R-:W-:-:S05]  /*0380*/  IMAD R21, R21, 0x4, R8 ;  /* 0x0000000415157824 */ /* 0x000fca00078e0208 */
[----:B--2---:R0:W-:Y:S04]  /*0390*/  STS [R21+0x4], R6 ;  /* 0x0000040615007388 */ /* 0x0041e80000000800 */
[----:B---3--:R0:W-:Y:S02]  /*03a0*/  @!P1 STS [R21+0x8], R4 ;  /* 0x0000080415009388 */ /* 0x0081e40000000800 */
.L_x_4:
[----:B------:R-:W-:Y:S05]  /*03b0*/  BSYNC.RECONVERGENT B0 ;  /* 0x0000000000007941 */ /* 0x000fea0003800200 */
.L_x_2:
[----:B------:R-:W-:Y:S01]  /*03c0*/  ISETP.NE.AND P1, PT, R9, RZ, PT ;  /* 0x000000ff0900720c */ /* 0x000fe20003f25270 */
[----:B------:R-:W-:Y:S01]  /*03d0*/  IMAD R5, R3, R0, R3 ;  /* 0x0000000003057224 */ /* 0x000fe200078e0203 */
[----:B------:R-:W-:Y:S04]  /*03e0*/  BSSY.RECONVERGENT B0, `(.L_x_5) ;  /* 0x0000027000007945 */ /* 0x000fe80003800200 */
[----:B01----:R-:W-:-:S07]  /*03f0*/  LEA R4, R5, R8, 0x2 ;  /* 0x0000000805047211 */ /* 0x003fce00078e10ff */
[----:B------:R-:W-:Y:S05]  /*0400*/  @P1 BRA `(.L_x_6) ;  /* 0x0000000000441947 */ /* 0x000fea0003800000 */
[----:B------:R-:W0:Y:S01]  /*0410*/  LDC.64 R6, c[0x0][0x380] ;  /* 0x0000e000ff067b82 */ /* 0x000e220000000a00 */
[----:B------:R-:W-:Y:S01]  /*0420*/  ISETP.NE.AND P0, PT, R0, R17, PT ;  /* 0x000000110000720c */ /* 0x000fe20003f05270 */
[----:B------:R-:W-:-:S04]  /*0430*/  IMAD.IADD R12, R11, 0x1, R0 ;  /* 0x000000010b0c7824 */ /* 0x000fc800078e0200 */
[----:B------:R-:W-:-:S08]  /*0440*/  IMAD R17, R12, R2, R13 ;  /* 0x000000020c117224 */ /* 0x000fd000078e020d */
[----:B------:R-:W-:-:S05]  /*0450*/  @!P0 IMAD R14, R15, R2, R2 ;  /* 0x000000020f0e8224 */ /* 0x000fca00078e0202 */
[----:B------:R-:W-:-:S05]  /*0460*/  @!P0 IADD3 R15, PT, PT, R13, R14, RZ ;  /* 0x0000000e0d0f8210 */ /* 0x000fca0007ffe0ff */
[----:B0-----:R-:W-:-:S04]  /*0470*/  @!P0 IMAD.WIDE R12, R15, 0x4, R6 ;  /* 0x000000040f0c8825 */ /* 0x001fc800078e0206 */
[----:B------:R-:W-:Y:S02]  /*0480*/  IMAD.WIDE R6, R17, 0x4, R6 ;  /* 0x0000000411067825 */ /* 0x000fe400078e0206 */
[----:B------:R-:W2:Y:S04]  /*0490*/  @!P0 LDG.E R12, desc[UR6][R12.64] ;  /* 0x000000060c0c8981 */ /* 0x000ea8000c1e1900 */
[----:B------:R-:W3:Y:S01]  /*04a0*/  LDG.E R6, desc[UR6][R6.64] ;  /* 0x0000000606067981 */ /* 0x000ee2000c1e1900 */
[----:B------:R-:W-:Y:S01]  /*04b0*/  @!P0 VIADD R14, R0, 0x2 ;  /* 0x00000002000e8836 */ /* 0x000fe20000000000 */
[----:B------:R-:W-:-:S03]  /*04c0*/  LEA R5, R5, UR4, 0x2 ;  /* 0x0000000405057c11 */ /* 0x000fc6000f8e10ff */
[----:B------:R-:W-:-:S05]  /*04d0*/  @!P0 IMAD R14, R3, R14, RZ ;  /* 0x0000000e030e8224 */ /* 0x000fca00078e02ff */
[----:B------:R-:W-:-:S05]  /*04e0*/  @!P0 LEA R15, R14, UR4, 0x2 ;  /* 0x000000040e0f8c11 */ /* 0x000fca000f8e10ff */
[----:B--2---:R0:W-:Y:S04]  /*04f0*/  @!P0 STS [R15], R12 ;  /* 0x0000000c0f008388 */ /* 0x0041e80000000800 */
[----:B---3--:R0:W-:Y:S01]  /*0500*/  STS [R5], R6 ;  /* 0x0000000605007388 */ /* 0x0081e20000000800 */
[----:B------:R-:W-:Y:S05]  /*0510*/  BRA `(.L_x_7) ;  /* 0x00000000004c7947 */ /* 0x000fea0003800000 */
.L_x_6:
[----:B------:R-:W-:-:S04]  /*0520*/  IADD3 R14, PT, PT, R14, -0x1, RZ ;  /* 0xffffffff0e0e7810 */ /* 0x000fc80007ffe0ff */
[----:B------:R-:W-:-:S13]  /*0530*/  ISETP.NE.AND P1, PT, R9, R14, PT ;  /* 0x0000000e0900720c */ /* 0x000fda0003f25270 */
[----:B------:R-:W-:Y:S05]  /*0540*/  @P1 BRA `(.L_x_7) ;  /* 0x0000000000401947 */ /* 0x000fea0003800000 */
[----:B------:R-:W0:Y:S01]  /*0550*/  @!P0 LDC.64 R6, c[0x0][0x380] ;  /* 0x0000e000ff068b82 */ /* 0x000e220000000a00 */
[----:B------:R-:W1:Y:S01]  /*0560*/  LDCU.64 UR8, c[0x0][0x380] ;  /* 0x00007000ff0877ac */ /* 0x000e620008000a00 */
[----:B------:R-:W-:Y:S02]  /*0570*/  IMAD.IADD R5, R11, 0x1, R0 ;  /* 0x000000010b057824 */ /* 0x000fe400078e0200 */
[-C--:B------:R-:W-:Y:S02]  /*0580*/  @!P0 IMAD R12, R12, R2.reuse, R19 ;  /* 0x000000020c0c8224 */ /* 0x080fe400078e0213 */
[----:B------:R-:W-:-:S03]  /*0590*/  IMAD R14, R5, R2, RZ ;  /* 0x00000002050e7224 */ /* 0x000fc600078e02ff */
[----:B------:R-:W-:Y:S02]  /*05a0*/  @!P0 IADD3 R5, PT, PT, R12, 0x1, RZ ;  /* 0x000000010c058810 */ /* 0x000fe40007ffe0ff */
[----:B------:R-:W-:Y:S02]  /*05b0*/  SHF.R.S32.HI R16, RZ, 0x1f, R14 ;  /* 0x0000001fff107819 */ /* 0x000fe4000001140e */
[----:B------:R-:W-:-:S04]  /*05c0*/  IADD3 R14, P1, PT, R19, R14, RZ ;  /* 0x0000000e130e7210 */ /* 0x000fc80007f3e0ff */
[----:B------:R-:W-:Y:S02]  /*05d0*/  LEA.HI.X.SX32 R19, R19, R16, 0x1, P1 ;  /* 0x0000001013137211 */ /* 0x000fe400008f0eff */
[----:B-1----:R-:W-:-:S04]  /*05e0*/  LEA R12, P1, R14, UR8, 0x2 ;  /* 0x000000080e0c7c11 */ /* 0x002fc8000f8210ff */
[----:B------:R-:W-:Y:S01]  /*05f0*/  LEA.HI.X R13, R14, UR9, R19, 0x2, P1 ;  /* 0x000000090e0d7c11 */ /* 0x000fe200088f1413 */
[----:B0-----:R-:W-:-:S05]  /*0600*/  @!P0 IMAD.WIDE R6, R5, 0x4, R6 ;  /* 0x0000000405068825 */ /* 0x001fca00078e0206 */
[----:B------:R-:W2:Y:S04]  /*0610*/  LDG.E R13, desc[UR6][R12.64+0x4] ;  /* 0x000004060c0d7981 */ /* 0x000ea8000c1e1900 */
[----:B------:R-:W3:Y:S04]  /*0620*/  @!P0 LDG.E R7, desc[UR6][R6.64] ;  /* 0x0000000606078981 */ /* 0x000ee8000c1e1900 */
[----:B---3--:R1:W-:Y:S04]  /*0630*/  @!P0 STS [R8+0x8], R7 ;  /* 0x0000080708008388 */ /* 0x0083e80000000800 */
[----:B--2---:R1:W-:Y:S02]  /*0640*/  STS [R4+0x8], R13 ;  /* 0x0000080d04007388 */ /* 0x0043e40000000800 */
.L_x_7:
[----:B------:R-:W-:Y:S05]  /*0650*/  BSYNC.RECONVERGENT B0 ;  /* 0x0000000000007941 */ /* 0x000fea0003800200 */
.L_x_5:
[----:B01----:R-:W0:Y:S01]  /*0660*/  LDC.64 R6, c[0x0][0x380] ;  /* 0x0000e000ff067b82 */ /* 0x003e220000000a00 */
[----:B------:R-:W-:Y:S01]  /*0670*/  IADD3 R11, PT, PT, R11, R0, RZ ;  /* 0x000000000b0b7210 */ /* 0x000fe20007ffe0ff */
[----:B------:R-:W-:Y:S01]  /*0680*/  IMAD.IADD R9, R10, 0x1, R9 ;  /* 0x000000010a097824 */ /* 0x000fe200078e0209 */
[----:B------:R-:W1:Y:S03]  /*0690*/  LDCU UR5, c[0x0][0x390] ;  /* 0x00007200ff0577ac */ /* 0x000e660008000800 */
[----:B------:R-:W-:-:S04]  /*06a0*/  IMAD R2, R11, R2, R9 ;  /* 0x000000020b027224 */ /* 0x000fc800078e0209 */
[----:B0-----:R-:W-:-:S06]  /*06b0*/  IMAD.WIDE R6, R2, 0x4, R6 ;  /* 0x0000000402067825 */ /* 0x001fcc00078e0206 */
[----:B------:R-:W2:Y:S01]  /*06c0*/  LDG.E R7, desc[UR6][R6.64] ;  /* 0x0000000606077981 */ /* 0x000ea2000c1e1900 */
[C---:B------:R-:W-:Y:S01]  /*06d0*/  IMAD R5, R3.reuse, R0, RZ ;  /* 0x0000000003057224 */ /* 0x040fe200078e02ff */
[----:B------:R-:W-:-:S03]  /*06e0*/  LEA R10, R3, R4, 0x2 ;  /* 0x00000004030a7211 */ /* 0x000fc600078e10ff */
[----:B------:R-:W-:Y:S01]  /*06f0*/  IMAD R5, R5, 0x4, R8 ;  /* 0x0000000405057824 */ /* 0x000fe200078e0208 */
[----:B--2---:R-:W-:Y:S01]  /*0700*/  STS [R4+0x4], R7 ;  /* 0x0000040704007388 */ /* 0x004fe20000000800 */
[----:B------:R-:W-:Y:S06]  /*0710*/  BAR.SYNC.DEFER_BLOCKING 0x0 ;  /* 0x0000000000007b1d */ /* 0x000fec0000010000 */
[----:B------:R-:W-:Y:S04]  /*0720*/  LDS R0, [R5+0x8] ;  /* 0x0000080005007984 */ /* 0x000fe80000000800 */
[----:B------:R-:W0:Y:S04]  /*0730*/  LDS R3, [R5] ;  /* 0x0000000005037984 */ /* 0x000e280000000800 */
[----:B------:R-:W-:Y:S04]  /*0740*/  LDS R9, [R4] ;  /* 0x0000000004097984 */ /* 0x000fe80000000800 */
[----:B------:R-:W2:Y:S04]  /*0750*/  LDS R12, [R10] ;  /* 0x000000000a0c7984 */ /* 0x000ea80000000800 */
[----:B------:R-:W3:Y:S04]  /*0760*/  LDS R8, [R4+0x8] ;  /* 0x0000080004087984 */ /* 0x000ee80000000800 */
[----:B------:R-:W4:Y:S04]  /*0770*/  LDS R13, [R10+0x4] ;  /* 0x000004000a0d7984 */ /* 0x000f280000000800 */
[----:B------:R-:W5:Y:S04]  /*0780*/  LDS R14, [R5+0x4] ;  /* 0x00000400050e7984 */ /* 0x000f680000000800 */
[----:B------:R-:W1:Y:S01]  /*0790*/  LDS R6, [R10+0x8] ;  /* 0x000008000a067984 */ /* 0x000e620000000800 */
[----:B0-----:R-:W-:-:S02]  /*07a0*/  IMAD.IADD R11, R0, 0x1, -R3 ;  /* 0x00000001000b7824 */ /* 0x001fc400078e0a03 */
[----:B--2---:R-:W-:-:S03]  /*07b0*/  IMAD R9, R9, 0x2, R12 ;  /* 0x0000000209097824 */ /* 0x004fc600078e020c */
[----:B---3--:R-:W-:Y:S02]  /*07c0*/  LEA R11, R8, R11, 0x1 ;  /* 0x0000000b080b7211 */ /* 0x008fe400078e08ff */
[----:B----4-:R-:W-:Y:S01]  /*07d0*/  LEA R13, R13, R12, 0x1 ;  /* 0x0000000c0d0d7211 */ /* 0x010fe200078e08ff */
[----:B-----5:R-:W-:Y:S01]  /*07e0*/  IMAD R3, R14, 0x2, R3 ;  /* 0x000000020e037824 */ /* 0x020fe200078e0203 */
[----:B-1----:R-:W-:Y:S02]  /*07f0*/  IADD3 R9, PT, PT, -R9, R11, R6 ;  /* 0x0000000b09097210 */ /* 0x002fe40007ffe106 */
[----:B------:R-:W-:-:S04]  /*0800*/  IADD3 R13, PT, PT, R6, R13, RZ ;  /* 0x0000000d060d7210 */ /* 0x000fc80007ffe0ff */
[----:B------:R-:W-:Y:S01]  /*0810*/  IADD3 R3, PT, PT, -R13, R3, R0 ;  /* 0x000000030d037210 */ /* 0x000fe20007ffe100 */
[----:B------:R-:W-:-:S04]  /*0820*/  IMAD R0, R9, R9, RZ ;  /* 0x0000000909007224 */ /* 0x000fc800078e02ff */
[----:B------:R-:W-:-:S05]  /*0830*/  IMAD R0, R3, R3, R0 ;  /* 0x0000000303007224 */ /* 0x000fca00078e0200 */
[----:B------:R-:W-:-:S13]  /*0840*/  ISETP.GT.AND P0, PT, R0, UR5, PT ;  /* 0x0000000500007c0c */ /* 0x000fda000bf04270 */
[----:B------:R-:W-:Y:S05]  /*0850*/  @!P0 EXIT ;  /* 0x000000000000894d */ /* 0x000fea0003800000 */
[----:B------:R-:W0:Y:S01]  /*0860*/  LDC.64 R4, c[0x0][0x388] ;  /* 0x0000e200ff047b82 */ /* 0x000e220000000a00 */
[----:B------:R-:W-:Y:S02]  /*0870*/  IMAD.MOV.U32 R7, RZ, RZ, 0xff ;  /* 0x000000ffff077424 */ /* 0x000fe400078e00ff */
[----:B0-----:R-:W-:-:S05]  /*0880*/  IMAD.WIDE R2, R2, 0x4, R4 ;  /* 0x0000000402027825 */ /* 0x001fca00078e0204 */
[----:B------:R-:W-:Y:S01]  /*0890*/  STG.E desc[UR6][R2.64], R7 ;  /* 0x0000000702007986 */ /* 0x000fe2000c101906 */
[----:B------:R-:W-:Y:S05]  /*08a0*/  EXIT ;  /* 0x000000000000794d */ /* 0x000fea0003800000 */
.L_x_8:
        /* <DEDUP_REMOVED lines=13> */
.L_x_16:


//--------------------- .text._Z11sobel_naivePjPiiiiiiii --------------------------
	.section	.text._Z11sobel_naivePjPiiiiiiii,"ax",@progbits
	.align	128
        .global         _Z11sobel_naivePjPiiiiiiii
        .type           _Z11sobel_naivePjPiiiiiiii,@function
        .size           _Z11sobel_naivePjPiiiiiiii,(.L_x_17 - _Z11sobel_naivePjPiiiiiiii)
        .other          _Z11sobel_naivePjPiiiiiiii,@"STO_CUDA_ENTRY STV_DEFAULT"
_Z11sobel_naivePjPiiiiiiii:
.text._Z11sobel_naivePjPiiiiiiii:
[----:B------:R-:W-:Y:S08]  /*0000*/  LDC R1, c[0x0][0x37c] ;  /* 0x0000df00ff017b82 */ /* 0x000ff00000000800 */
[----:B------:R-:W0:Y:S08]  /*0010*/  S2UR UR4, SR_CTAID.X ;  /* 0x00000000000479c3 */ /* 0x000e300000002500 */
[----:B------:R-:W1:Y:S01]  /*0020*/  LDC R0, c[0x0][0x394] ;  /* 0x0000e500ff007b82 */ /* 0x000e620000000800 */
[----:B0-----:R-:W-:Y:S01]  /*0030*/  UIADD3 UR4, UPT, UPT, UR4, 0x1, URZ ;  /* 0x0000000104047890 */ /* 0x001fe2000fffe0ff */
[----:B-1----:R-:W-:-:S05]  /*0040*/  IADD3 R0, PT, PT, R0, -0x1, RZ ;  /* 0xffffffff00007810 */ /* 0x002fca0007ffe0ff */
[----:B------:R-:W-:-:S13]  /*0050*/  ISETP.LE.AND P0, PT, R0, UR4, PT ;  /* 0x0000000400007c0c */ /* 0x000fda000bf03270 */
[----:B------:R-:W-:Y:S05]  /*0060*/  @P0 EXIT ;  /* 0x000000000000094d */ /* 0x000fea0003800000 */
[----:B------:R-:W0:Y:S01]  /*0070*/  S2R R2, SR_TID.X ;  /* 0x0000000000027919 */ /* 0x000e220000002100 */
[----:B------:R-:W1:Y:S01]  /*0080*/  LDCU UR5, c[0x0][0x398] ;  /* 0x00007300ff0577ac */ /* 0x000e620008000800 */
[----:B------:R-:W2:Y:S01]  /*0090*/  LDCU UR6, c[0x0][0x370] ;  /* 0x00006e00ff0677ac */ /* 0x000ea20008000800 */
[----:B------:R-:W3:Y:S01]  /*00a0*/  LDCU.64 UR8, c[0x0][0x358] ;  /* 0x00006b00ff0877ac */ /* 0x000ee20008000a00 */
[----:B-1----:R-:W-:Y:S01]  /*00b0*/  UIADD3 UR5, UPT, UPT, UR5, -0x1, URZ ;  /* 0xffffffff05057890 */ /* 0x002fe2000fffe0ff */
[----:B0-23--:R-:W-:-:S11]  /*00c0*/  VIADD R2, R2, 0x1 ;  /* 0x0000000102027836 */ /* 0x00dfd60000000000 */
.L_x_12:
[----:B------:R-:W-:Y:S01]  /*00d0*/  ISETP.GE.AND P0, PT, R2, UR5, PT ;  /* 0x0000000502007c0c */ /* 0x000fe2000bf06270 */
[----:B------:R-:W0:Y:S01]  /*00e0*/  LDCU UR7, c[0x0][0x390] ;  /* 0x00007200ff0777ac */ /* 0x000e220008000800 */
[----:B------:R-:W-:Y:S01]  /*00f0*/  BSSY.RECONVERGENT B0, `(.L_x_9) ;  /* 0x0000027000007945 */ /* 0x000fe20003800200 */
[----:B------:R-:W1:Y:S10]  /*0100*/  LDCU UR10, c[0x0][0x3a0] ;  /* 0x00007400ff0a77ac */ /* 0x000e740008000800 */
[----:B------:R-:W-:Y:S05]  /*0110*/  @P0 BRA `(.L_x_10) ;  /* 0x0000000000900947 */ /* 0x000fea0003800000 */
[----:B------:R-:W2:Y:S01]  /*0120*/  LDC R3, c[0x0][0x398] ;  /* 0x0000e600ff037b82 */ /* 0x000ea20000000800 */
[----:B------:R-:W-:Y:S01]  /*0130*/  MOV R4, R2 ;  /* 0x0000000200047202 */ /* 0x000fe20000000f00 */
[----:B--2---:R-:W-:-:S07]  /*0140*/  IMAD R3, R3, UR4, -R3 ;  /* 0x0000000403037c24 */ /* 0x004fce000f8e0a03 */
.L_x_11:
[----:B------:R-:W2:Y:S01]  /*0150*/  LDC.64 R8, c[0x0][0x380] ;  /* 0x0000e000ff087b82 */ /* 0x000ea20000000a00 */
[----:B------:R-:W-:-:S07]  /*0160*/  IMAD.IADD R7, R3, 0x1, R4 ;  /* 0x0000000103077824 */ /* 0x000fce00078e0204 */
[----:B------:R-:W3:Y:S01]  /*0170*/  LDC R5, c[0x0][0x398] ;  /* 0x0000e600ff057b82 */ /* 0x000ee20000000800 */
[----:B--2---:R-:W-:-:S05]  /*0180*/  IMAD.WIDE R8, R7, 0x4, R8 ;  /* 0x0000000407087825 */ /* 0x004fca00078e0208 */
[----:B------:R-:W2:Y:S01]  /*0190*/  LDG.E R13, desc[UR8][R8.64+-0x4] ;  /* 0xfffffc08080d7981 */ /* 0x000ea2000c1e1900 */
[----:B---3--:R-:W-:-:S03]  /*01a0*/  IMAD.WIDE R10, R5, 0x4, R8 ;  /* 0x00000004050a7825 */ /* 0x008fc600078e0208 */
[----:B------:R-:W2:Y:S04]  /*01b0*/  LDG.E R12, desc[UR8][R8.64+0x4] ;  /* 0x00000408080c7981 */ /* 0x000ea8000c1e1900 */
[----:B------:R-:W3:Y:S01]  /*01c0*/  LDG.E R14, desc[UR8][R10.64+0x4] ;  /* 0x000004080a0e7981 */ /* 0x000ee2000c1e1900 */
[----:B------:R-:W-:-:S03]  /*01d0*/  IMAD.WIDE R6, R5, 0x4, R10 ;  /* 0x0000000405067825 */ /* 0x000fc600078e020a */
[----:B------:R-:W4:Y:S04]  /*01e0*/  LDG.E R15, desc[UR8][R10.64+-0x4] ;  /* 0xfffffc080a0f7981 */ /* 0x000f28000c1e1900 */
[----:B------:R-:W4:Y:S04]  /*01f0*/  LDG.E R18, desc[UR8][R6.64+-0x4] ;  /* 0xfffffc0806127981 */ /* 0x000f28000c1e1900 */
[----:B------:R-:W5:Y:S04]  /*0200*/  LDG.E R19, desc[UR8][R6.64] ;  /* 0x0000000806137981 */ /* 0x000f68000c1e1900 */
[----:B------:R-:W5:Y:S04]  /*0210*/  LDG.E R16, desc[UR8][R6.64+0x4] ;  /* 0x0000040806107981 */ /* 0x000f68000c1e1900 */
[----:B------:R-:W5:Y:S01]  /*0220*/  LDG.E R20, desc[UR8][R8.64] ;  /* 0x0000000808147981 */ /* 0x000f62000c1e1900 */
[----:B--2---:R-:W-:-:S05]  /*0230*/  IADD3 R17, PT, PT, R12, -R13, RZ ;  /* 0x8000000d0c117210 */ /* 0x004fca0007ffe0ff */
[----:B---3--:R-:W-:Y:S01]  /*0240*/  IMAD R17, R14, 0x2, R17 ;  /* 0x000000020e117824 */ /* 0x008fe200078e0211 */
[----:B----4-:R-:W-:Y:S01]  /*0250*/  LEA R15, R15, R18, 0x1 ;  /* 0x000000120f0f7211 */ /* 0x010fe200078e08ff */
[----:B-----5:R-:W-:-:S04]  /*0260*/  IMAD R19, R19, 0x2, R18 ;  /* 0x0000000213137824 */ /* 0x020fc800078e0212 */
[----:B------:R-:W-:Y:S01]  /*0270*/  IMAD.IADD R19, R16, 0x1, R19 ;  /* 0x0000000110137824 */ /* 0x000fe200078e0213 */
[----:B------:R-:W-:Y:S02]  /*0280*/  IADD3 R15, PT, PT, -R15, R17, R16 ;  /* 0x000000110f0f7210 */ /* 0x000fe40007ffe110 */
[----:B------:R-:W-:-:S03]  /*0290*/  LEA R13, R20, R13, 0x1 ;  /* 0x0000000d140d7211 */ /* 0x000fc600078e08ff */
[----:B------:R-:W-:Y:S01]  /*02a0*/  IMAD R10, R15, R15, RZ ;  /* 0x0000000f0f0a7224 */ /* 0x000fe200078e02ff */
[----:B------:R-:W-:-:S05]  /*02b0*/  IADD3 R13, PT, PT, -R19, R13, R12 ;  /* 0x0000000d130d7210 */ /* 0x000fca0007ffe10c */
[----:B------:R-:W-:-:S05]  /*02c0*/  IMAD R10, R13, R13, R10 ;  /* 0x0000000d0d0a7224 */ /* 0x000fca00078e020a */
[----:B0-----:R-:W-:-:S13]  /*02d0*/  ISETP.GT.AND P0, PT, R10, UR7, PT ;  /* 0x000000070a007c0c */ /* 0x001fda000bf04270 */
[----:B------:R-:W0:Y:S01]  /*02e0*/  @P0 LDC.64 R6, c[0x0][0x388] ;  /* 0x0000e200ff060b82 */ /* 0x000e220000000a00 */
[----:B------:R-:W-:Y:S01]  /*02f0*/  @P0 IMAD R5, R5, UR4, R4 ;  /* 0x0000000405050c24 */ /* 0x000fe2000f8e0204 */
[----:B------:R-:W-:Y:S02]  /*0300*/  @P0 MOV R9, 0xff ;  /* 0x000000ff00090802 */ /* 0x000fe40000000f00 */
[----:B-1----:R-:W-:Y:S01]  /*0310*/  IADD3 R4, PT, PT, R4, UR10, RZ ;  /* 0x0000000a04047c10 */ /* 0x002fe2000fffe0ff */
[----:B0-----:R-:W-:-:S05]  /*0320*/  @P0 IMAD.WIDE R6, R5, 0x4, R6 ;  /* 0x0000000405060825 */ /* 0x001fca00078e0206 */
[----:B------:R2:W-:Y:S01]  /*0330*/  @P0 STG.E desc[UR8][R6.64], R9 ;  /* 0x0000000906000986 */ /* 0x0005e2000c101908 */
[----:B------:R-:W-:-:S13]  /*0340*/  ISETP.GE.AND P0, PT, R4, UR5, PT ;  /* 0x0000000504007c0c */ /* 0x000fda000bf06270 */
[----:B--2---:R-:W-:Y:S05]  /*0350*/  @!P0 BRA `(.L_x_11) ;  /* 0xfffffffc007c8947 */ /* 0x004fea000383ffff */
.L_x_10:
[----:B01----:R-:W-:Y:S05]  /*0360*/  BSYNC.RECONVERGENT B0 ;  /* 0x0000000000007941 */ /* 0x003fea0003800200 */
.L_x_9:
[----:B------:R-:W-:-:S06]  /*0370*/  UIADD3 UR4, UPT, UPT, UR6, UR4, URZ ;  /* 0x0000000406047290 */ /* 0x000fcc000fffe0ff */
[----:B------:R-:W-:-:S13]  /*0380*/  ISETP.LE.AND P0, PT, R0, UR4, PT ;  /* 0x0000000400007c0c */ /* 0x000fda000bf03270 */
[----:B------:R-:W-:Y:S05]  /*0390*/  @!P0 BRA `(.L_x_12) ;  /* 0xfffffffc004c8947 */ /* 0x000fea000383ffff */
[----:B------:R-:W-:Y:S05]  /*03a0*/  EXIT ;  /* 0x000000000000794d */ /* 0x000fea0003800000 */
.L_x_13:
        /* <DEDUP_REMOVED lines=13> */
.L_x_17:


//--------------------- .nv.shared.reserved.0     --------------------------
	.section	.nv.shared.reserved.0,"aw",@nobits
	.weak		__nv_reservedSMEM_offset_0_alias
	.size		__nv_reservedSMEM_offset_0_alias, 0, 64
	.other		__nv_reservedSMEM_offset_0_alias,@"STO_CUDA_RESERVED_SHARED STV_DEFAULT"
__nv_reservedSMEM_offset_0_alias:
	.zero		0
	.zero		64


//--------------------- .nv.shared._Z20sobel_shared_overlapPjPiiiiiiii --------------------------
	.section	.nv.shared._Z20sobel_shared_overlapPjPiiiiiiii,"aw",@nobits
	.sectionflags	@""
	.align	4
.nv.shared._Z20sobel_shared_overlapPjPiiiiiiii:
	.zero		5120


//--------------------- .nv.shared._Z12sobel_sharedPjPiiiiiiii --------------------------
	.section	.nv.shared._Z12sobel_sharedPjPiiiiiiii,"aw",@nobits
	.sectionflags	@""
	.align	4
.nv.shared._Z12sobel_sharedPjPiiiiiiii:
	.zero		5648


//--------------------- .nv.constant0._Z14sobel_unrolledPjPiiiiiiii --------------------------
	.section	.nv.constant0._Z14sobel_unrolledPjPiiiiiiii,"a",@progbits
	.sectionflags	@""
	.align	4
.nv.constant0._Z14sobel_unrolledPjPiiiiiiii:
	.zero		940


//--------------------- .nv.constant0._Z20sobel_shared_overlapPjPiiiiiiii --------------------------
	.section	.nv.constant0._Z20sobel_shared_overlapPjPiiiiiiii,"a",@progbits
	.sectionflags	@""
	.align	4
.nv.constant0._Z20sobel_shared_overlapPjPiiiiiiii:
	.zero		940


//--------------------- .nv.constant0._Z12sobel_sharedPjPiiiiiiii --------------------------
	.section	.nv.constant0._Z12sobel_sharedPjPiiiiiiii,"a",@progbits
	.sectionflags	@""
	.align	4
.nv.constant0._Z12sobel_sharedPjPiiiiiiii:
	.zero		940


//--------------------- .nv.constant0._Z11sobel_naivePjPiiiiiiii --------------------------
	.section	.nv.constant0._Z11sobel_naivePjPiiiiiiii,"a",@progbits
	.sectionflags	@""
	.align	4
.nv.constant0._Z11sobel_naivePjPiiiiiiii:
	.zero		940


//--------------------- SYMBOLS --------------------------

	.type		.nv.reservedSmem.offset0,@object
	.size		.nv.reservedSmem.offset0,0x4
	.type		.nv.reservedSmem.cap,@object
	.size		.nv.reservedSmem.cap,0x4
